	.target	sm_90a

	.elftype	@"ET_EXEC"


//--------------------- .note.nv.tkinfo           --------------------------
	.section	.note.nv.tkinfo,"",@"SHT_NOTE"
	.sectionflags	@"SHF_NOTE_NV_TKINFO"
	.tkinfo
        /*0018*/ 	.word	0x00000002
        /*0030*/ 	.string	""
        /*0030*/ 	.string	"ptxas"
        /*0030*/ 	.string	"Cuda compilation tools, release 13.0, V13.0.88"
        /*0030*/ 	.string	"Build cuda_13.0.r13.0/compiler.36424714_0"
        /*0030*/ 	.string	"-arch sm_90a -m 64 "



//--------------------- .note.nv.cuinfo           --------------------------
	.section	.note.nv.cuinfo,"",@"SHT_NOTE"
	.sectionflags	@"SHF_NOTE_NV_CUINFO"
        /*0018*/ 	.short	0x0002
        /*001a*/ 	.short	0x005a
        /*001c*/ 	.short	0x0082
	.zero		2


//--------------------- .nv.info                  --------------------------
	.section	.nv.info,"",@"SHT_CUDA_INFO"
	.align	4


	//----- nvinfo : EIATTR_REGCOUNT
	.align		4
        /*0000*/ 	.byte	0x04, 0x2f
        /*0002*/ 	.short	(.L_15 - .L_14)
	.align		4
.L_14:
        /*0004*/ 	.word	index@(_ZN7cutlass13device_kernelINS_4gemm6kernel13GemmUniversalIN4cute5tupleIJiiiiEEENS1_10collective13CollectiveMmaINS1_34MainloopSm90TmaGmmaWarpSpecializedILi3ENS5_IJNS4_1CILi8EEENSA_ILi1EEESC_EEENS1_35KernelTmaWarpSpecializedCooperativeEEENS5_IJNSA_ILi128EEESG_NSA_ILi64EEEEEENS_6half_tENS5_IJlSC_lEEESJ_SK_NS4_8TiledMMAINS4_8MMA_AtomIJNS4_4SM904GMMA26MMA_64x128x16_F32F16F16_SSILNSO_5MajorE0ELSQ_0ELNSO_7ScaleInE1ELSR_1EEEEEENS4_6LayoutINS5_IJNSA_ILi2EEESC_SC_EEENS5_IJSC_NSA_ILi0EEESX_EEEEENS5_IJNS4_10UnderscoreES10_S10_EEEEENS4_13SM90_TMA_LOADENS4_14ComposedLayoutINS4_7SwizzleILi3ELi4ELi3EEENS4_18smem_ptr_flag_bitsILi16EEENSU_INS5_IJSB_SH_EEENS5_IJSH_SC_EEEEEEEvNS4_8identityENS4_23SM90_TMA_LOAD_MULTICASTES1C_vS1D_EENS_8epilogue10collective6detail29Sm90TmaWarpSpecializedAdapterINS1H_15DefaultEpilogueISJ_SK_SK_NS1G_6thread17LinearCombinationISJ_Li1EffLNS1L_9ScaleType4KindE0ELNS_15FloatRoundStyleE2ESJ_EENS1_15EpilogueDefaultEEEEEvvEEEEvNT_6ParamsE)
        /*0008*/ 	.word	0x000000a8


	//----- nvinfo : EIATTR_FRAME_SIZE
	.align		4
.L_15:
        /*000c*/ 	.byte	0x04, 0x11
        /*000e*/ 	.short	(.L_17 - .L_16)
	.align		4
.L_16:
        /*0010*/ 	.word	index@(_ZN7cutlass13device_kernelINS_4gemm6kernel13GemmUniversalIN4cute5tupleIJiiiiEEENS1_10collective13CollectiveMmaINS1_34MainloopSm90TmaGmmaWarpSpecializedILi3ENS5_IJNS4_1CILi8EEENSA_ILi1EEESC_EEENS1_35KernelTmaWarpSpecializedCooperativeEEENS5_IJNSA_ILi128EEESG_NSA_ILi64EEEEEENS_6half_tENS5_IJlSC_lEEESJ_SK_NS4_8TiledMMAINS4_8MMA_AtomIJNS4_4SM904GMMA26MMA_64x128x16_F32F16F16_SSILNSO_5MajorE0ELSQ_0ELNSO_7ScaleInE1ELSR_1EEEEEENS4_6LayoutINS5_IJNSA_ILi2EEESC_SC_EEENS5_IJSC_NSA_ILi0EEESX_EEEEENS5_IJNS4_10UnderscoreES10_S10_EEEEENS4_13SM90_TMA_LOADENS4_14ComposedLayoutINS4_7SwizzleILi3ELi4ELi3EEENS4_18smem_ptr_flag_bitsILi16EEENSU_INS5_IJSB_SH_EEENS5_IJSH_SC_EEEEEEEvNS4_8identityENS4_23SM90_TMA_LOAD_MULTICASTES1C_vS1D_EENS_8epilogue10collective6detail29Sm90TmaWarpSpecializedAdapterINS1H_15DefaultEpilogueISJ_SK_SK_NS1G_6thread17LinearCombinationISJ_Li1EffLNS1L_9ScaleType4KindE0ELNS_15FloatRoundStyleE2ESJ_EENS1_15EpilogueDefaultEEEEEvvEEEEvNT_6ParamsE)
        /*0014*/ 	.word	0x00000000


	//----- nvinfo : EIATTR_MIN_STACK_SIZE
	.align		4
.L_17:
        /*0018*/ 	.byte	0x04, 0x12
        /*001a*/ 	.short	(.L_19 - .L_18)
	.align		4
.L_18:
        /*001c*/ 	.word	index@(_ZN7cutlass13device_kernelINS_4gemm6kernel13GemmUniversalIN4cute5tupleIJiiiiEEENS1_10collective13CollectiveMmaINS1_34MainloopSm90TmaGmmaWarpSpecializedILi3ENS5_IJNS4_1CILi8EEENSA_ILi1EEESC_EEENS1_35KernelTmaWarpSpecializedCooperativeEEENS5_IJNSA_ILi128EEESG_NSA_ILi64EEEEEENS_6half_tENS5_IJlSC_lEEESJ_SK_NS4_8TiledMMAINS4_8MMA_AtomIJNS4_4SM904GMMA26MMA_64x128x16_F32F16F16_SSILNSO_5MajorE0ELSQ_0ELNSO_7ScaleInE1ELSR_1EEEEEENS4_6LayoutINS5_IJNSA_ILi2EEESC_SC_EEENS5_IJSC_NSA_ILi0EEESX_EEEEENS5_IJNS4_10UnderscoreES10_S10_EEEEENS4_13SM90_TMA_LOADENS4_14ComposedLayoutINS4_7SwizzleILi3ELi4ELi3EEENS4_18smem_ptr_flag_bitsILi16EEENSU_INS5_IJSB_SH_EEENS5_IJSH_SC_EEEEEEEvNS4_8identityENS4_23SM90_TMA_LOAD_MULTICASTES1C_vS1D_EENS_8epilogue10collective6detail29Sm90TmaWarpSpecializedAdapterINS1H_15DefaultEpilogueISJ_SK_SK_NS1G_6thread17LinearCombinationISJ_Li1EffLNS1L_9ScaleType4KindE0ELNS_15FloatRoundStyleE2ESJ_EENS1_15EpilogueDefaultEEEEEvvEEEEvNT_6ParamsE)
        /*0020*/ 	.word	0x00000000
.L_19:


//--------------------- .nv.compat                --------------------------
	.section	.nv.compat,"",@"SHT_CUDA_COMPAT_INFO"
	.align	4
        /*0000*/ 	.byte	0x02, 0x09, 0x01, 0x00, 0x02, 0x02, 0x04, 0x00, 0x02, 0x05, 0x05, 0x00, 0x03, 0x07, 0x01, 0x01
        /*0010*/ 	.byte	0x02, 0x03, 0x01, 0x00, 0x02, 0x06, 0x01, 0x00, 0x04, 0x0b, 0x08, 0x00, 0x00, 0x00, 0x00, 0x00
        /*0020*/ 	.byte	0x00, 0x00, 0x00, 0x00


//--------------------- .nv.info._ZN7cutlass13device_kernelINS_4gemm6kernel13GemmUniversalIN4cute5tupleIJiiiiEEENS1_10collective13CollectiveMmaINS1_34MainloopSm90TmaGmmaWarpSpecializedILi3ENS5_IJNS4_1CILi8EEENSA_ILi1EEESC_EEENS1_35KernelTmaWarpSpecializedCooperativeEEENS5_IJNSA_ILi128EEESG_NSA_ILi64EEEEEENS_6half_tENS5_IJlSC_lEEESJ_SK_NS4_8TiledMMAINS4_8MMA_AtomIJNS4_4SM904GMMA26MMA_64x128x16_F32F16F16_SSILNSO_5MajorE0ELSQ_0ELNSO_7ScaleInE1ELSR_1EEEEEENS4_6LayoutINS5_IJNSA_ILi2EEESC_SC_EEENS5_IJSC_NSA_ILi0EEESX_EEEEENS5_IJNS4_10UnderscoreES10_S10_EEEEENS4_13SM90_TMA_LOADENS4_14ComposedLayoutINS4_7SwizzleILi3ELi4ELi3EEENS4_18smem_ptr_flag_bitsILi16EEENSU_INS5_IJSB_SH_EEENS5_IJSH_SC_EEEEEEEvNS4_8identityENS4_23SM90_TMA_LOAD_MULTICASTES1C_vS1D_EENS_8epilogue10collective6detail29Sm90TmaWarpSpecializedAdapterINS1H_15DefaultEpilogueISJ_SK_SK_NS1G_6thread17LinearCombinationISJ_Li1EffLNS1L_9ScaleType4KindE0ELNS_15FloatRoundStyleE2ESJ_EENS1_15EpilogueDefaultEEEEEvvEEEEvNT_6ParamsE --------------------------
	.section	.nv.info._ZN7cutlass13device_kernelINS_4gemm6kernel13GemmUniversalIN4cute5tupleIJiiiiEEENS1_10collective13CollectiveMmaINS1_34MainloopSm90TmaGmmaWarpSpecializedILi3ENS5_IJNS4_1CILi8EEENSA_ILi1EEESC_EEENS1_35KernelTmaWarpSpecializedCooperativeEEENS5_IJNSA_ILi128EEESG_NSA_ILi64EEEEEENS_6half_tENS5_IJlSC_lEEESJ_SK_NS4_8TiledMMAINS4_8MMA_AtomIJNS4_4SM904GMMA26MMA_64x128x16_F32F16F16_SSILNSO_5MajorE0ELSQ_0ELNSO_7ScaleInE1ELSR_1EEEEEENS4_6LayoutINS5_IJNSA_ILi2EEESC_SC_EEENS5_IJSC_NSA_ILi0EEESX_EEEEENS5_IJNS4_10UnderscoreES10_S10_EEEEENS4_13SM90_TMA_LOADENS4_14ComposedLayoutINS4_7SwizzleILi3ELi4ELi3EEENS4_18smem_ptr_flag_bitsILi16EEENSU_INS5_IJSB_SH_EEENS5_IJSH_SC_EEEEEEEvNS4_8identityENS4_23SM90_TMA_LOAD_MULTICASTES1C_vS1D_EENS_8epilogue10collective6detail29Sm90TmaWarpSpecializedAdapterINS1H_15DefaultEpilogueISJ_SK_SK_NS1G_6thread17LinearCombinationISJ_Li1EffLNS1L_9ScaleType4KindE0ELNS_15FloatRoundStyleE2ESJ_EENS1_15EpilogueDefaultEEEEEvvEEEEvNT_6ParamsE,"",@"SHT_CUDA_INFO"
	.sectionflags	@""
	.align	4


	//----- nvinfo : EIATTR_CUDA_API_VERSION
	.align		4
        /*0000*/ 	.byte	0x04, 0x37
        /*0002*/ 	.short	(.L_21 - .L_20)
.L_20:
        /*0004*/ 	.word	0x00000082


	//----- nvinfo : EIATTR_KPARAM_INFO
	.align		4
.L_21:
        /*0008*/ 	.byte	0x04, 0x17
        /*000a*/ 	.short	(.L_23 - .L_22)
.L_22:
        /*000c*/ 	.word	0x00000000
        /*0010*/ 	.short	0x0000
        /*0012*/ 	.short	0x0070
        /*0014*/ 	.byte	0x00, 0xf0, 0x01, 0x10


	//----- nvinfo : EIATTR_SPARSE_MMA_MASK
	.align		4
.L_23:
        /*0018*/ 	.byte	0x03, 0x50
        /*001a*/ 	.short	0x0000


	//----- nvinfo : EIATTR_MAXREG_COUNT
	.align		4
        /*001c*/ 	.byte	0x03, 0x1b
        /*001e*/ 	.short	0x00a8


	//----- nvinfo : EIATTR_NUM_BARRIERS
	.align		4
        /*0020*/ 	.byte	0x02, 0x4c
        /*0022*/ 	.byte	0x01
	.zero		1


	//----- nvinfo : EIATTR_EXTERNS
	.align		4
        /*0024*/ 	.byte	0x04, 0x0f
        /*0026*/ 	.short	(.L_25 - .L_24)


	//   ....[0]....
	.align		4
.L_24:
        /*0028*/ 	.word	index@(__assertfail)


	//----- nvinfo : EIATTR_MERCURY_ISA_VERSION
	.align		4
.L_25:
        /*002c*/ 	.byte	0x03, 0x5f
        /*002e*/ 	.short	0x0101


	//----- nvinfo : EIATTR_INT_WARP_WIDE_INSTR_OFFSETS
	.align		4
        /*0030*/ 	.byte	0x04, 0x31
        /*0032*/ 	.short	(.L_27 - .L_26)


	//   ....[0]....
.L_26:
        /*0034*/ 	.word	0x000004a0


	//   ....[1]....
        /*0038*/ 	.word	0x000004d0


	//   ....[2]....
        /*003c*/ 	.word	0x00000680


	//   ....[3]....
        /*0040*/ 	.word	0x00001ee0


	//----- nvinfo : EIATTR_COOP_GROUP_MASK_REGIDS
	.align		4
.L_27:
        /*0044*/ 	.byte	0x04, 0x29
        /*0046*/ 	.short	(.L_29 - .L_28)


	//   ....[0]....
.L_28:
        /*0048*/ 	.word	0xffffffff


	//   ....[1]....
        /*004c*/ 	.word	0xffffffff


	//   ....[2]....
        /*0050*/ 	.word	0xffffffff


	//   ....[3]....
        /*0054*/ 	.word	0xffffffff


	//   ....[4]....
        /*0058*/ 	.word	0xffffffff


	//   ....[5]....
        /*005c*/ 	.word	0xffffffff


	//----- nvinfo : EIATTR_COOP_GROUP_INSTR_OFFSETS
	.align		4
.L_29:
        /*0060*/ 	.byte	0x04, 0x28
        /*0062*/ 	.short	(.L_31 - .L_30)


	//   ....[0]....
.L_30:
        /*0064*/ 	.word	0x00000060


	//   ....[1]....
        /*0068*/ 	.word	0x00000070


	//   ....[2]....
        /*006c*/ 	.word	0x00000130


	//   ....[3]....
        /*0070*/ 	.word	0x000002e0


	//   ....[4]....
        /*0074*/ 	.word	0x000007e0


	//   ....[5]....
        /*0078*/ 	.word	0x00001460


	//----- nvinfo : EIATTR_REG_RECONFIG
	.align		4
.L_31:
        /*007c*/ 	.byte	0x01, 0x54
	.zero		2


	//----- nvinfo : EIATTR_SYSCALL_OFFSETS
	.align		4
        /*0080*/ 	.byte	0x04, 0x46
        /*0082*/ 	.short	(.L_33 - .L_32)


	//   ....[0]....
.L_32:
        /*0084*/ 	.word	0x00001650


	//----- nvinfo : EIATTR_MBARRIER_INSTR_OFFSETS
	.align		4
.L_33:
        /*0088*/ 	.byte	0x04, 0x39
        /*008a*/ 	.short	(.L_35 - .L_34)


	//   ....[0]....
.L_34:
        /*008c*/ 	.word	0x00000260
        /*0090*/ 	.word	0x000000ff
        /*0094*/ 	.word	0x00000000
        /*0098*/ 	.short	0x0100
        /*009a*/ 	.byte	0x08
	.zero		1


	//   ....[1]....
        /*009c*/ 	.word	0x00000270
        /*00a0*/ 	.word	0x000000ff
        /*00a4*/ 	.word	0x00000018
        /*00a8*/ 	.short	0x0100
        /*00aa*/ 	.byte	0x08
	.zero		1


	//   ....[2]....
        /*00ac*/ 	.word	0x00000280
        /*00b0*/ 	.word	0x000000ff
        /*00b4*/ 	.word	0x00000008
        /*00b8*/ 	.short	0x0100
        /*00ba*/ 	.byte	0x08
	.zero		1


	//   ....[3]....
        /*00bc*/ 	.word	0x00000290
        /*00c0*/ 	.word	0x000000ff
        /*00c4*/ 	.word	0x00000020
        /*00c8*/ 	.short	0x0100
        /*00ca*/ 	.byte	0x08
	.zero		1


	//   ....[4]....
        /*00cc*/ 	.word	0x000002a0
        /*00d0*/ 	.word	0x000000ff
        /*00d4*/ 	.word	0x00000010
        /*00d8*/ 	.short	0x0100
        /*00da*/ 	.byte	0x08
	.zero		1


	//   ....[5]....
        /*00dc*/ 	.word	0x000002b0
        /*00e0*/ 	.word	0x000000ff
        /*00e4*/ 	.word	0x00000028
        /*00e8*/ 	.short	0x0100
        /*00ea*/ 	.byte	0x08
	.zero		1


	//   ....[6]....
        /*00ec*/ 	.word	0x00000710
        /*00f0*/ 	.word	0x000000ff
        /*00f4*/ 	.word	0x00000040
        /*00f8*/ 	.short	0x0100
        /*00fa*/ 	.byte	0x06
	.zero		1


	//   ....[7]....
        /*00fc*/ 	.word	0x00000790
        /*0100*/ 	.word	0x000000ff
        /*0104*/ 	.word	0x00000048
        /*0108*/ 	.short	0x0100
        /*010a*/ 	.byte	0x06
	.zero		1


	//   ....[8]....
        /*010c*/ 	.word	0x00001710
        /*0110*/ 	.word	0x00000003
        /*0114*/ 	.word	0x00000000
        /*0118*/ 	.short	0x010a
        /*011a*/ 	.byte	0x3f
	.zero		1


	//   ....[9]....
        /*011c*/ 	.word	0x00001770
        /*0120*/ 	.word	0x00000003
        /*0124*/ 	.word	0x00000000
        /*0128*/ 	.short	0x010a
        /*012a*/ 	.byte	0x3f
	.zero		1


	//   ....[10]....
        /*012c*/ 	.word	0x00001af0
        /*0130*/ 	.word	0x00000005
        /*0134*/ 	.word	0x00000000
        /*0138*/ 	.short	0x010a
        /*013a*/ 	.byte	0x3f
	.zero		1


	//   ....[11]....
        /*013c*/ 	.word	0x00001b30
        /*0140*/ 	.word	0x00000005
        /*0144*/ 	.word	0x00000000
        /*0148*/ 	.short	0x010a
        /*014a*/ 	.byte	0x3f
	.zero		1


	//   ....[12]....
        /*014c*/ 	.word	0x00001d90
        /*0150*/ 	.word	0x00000004
        /*0154*/ 	.word	0x00000000
        /*0158*/ 	.short	0x0101
        /*015a*/ 	.byte	0x3f
	.zero		1


	//   ....[13]....
        /*015c*/ 	.word	0x00001f80
        /*0160*/ 	.word	0x00000000
        /*0164*/ 	.word	0x00000000
        /*0168*/ 	.short	0x0101
        /*016a*/ 	.byte	0x3f
	.zero		1


	//   ....[14]....
        /*016c*/ 	.word	0x000070b0
        /*0170*/ 	.word	0x00000017
        /*0174*/ 	.word	0x00000018
        /*0178*/ 	.short	0x010a
        /*017a*/ 	.byte	0x3f
	.zero		1


	//   ....[15]....
        /*017c*/ 	.word	0x00007430
        /*0180*/ 	.word	0x00000006
        /*0184*/ 	.word	0x00000048
        /*0188*/ 	.short	0x0101
        /*018a*/ 	.byte	0x3f
	.zero		1


	//   ....[16]....
        /*018c*/ 	.word	0x00007b80
        /*0190*/ 	.word	0x00000007
        /*0194*/ 	.word	0x00000000
        /*0198*/ 	.short	0x010a
        /*019a*/ 	.byte	0x3f
	.zero		1


	//   ....[17]....
        /*019c*/ 	.word	0x00007c00
        /*01a0*/ 	.word	0x00000004
        /*01a4*/ 	.word	0x00000000
        /*01a8*/ 	.short	0x010a
        /*01aa*/ 	.byte	0x3f
	.zero		1


	//   ....[18]....
        /*01ac*/ 	.word	0x00007c90
        /*01b0*/ 	.word	0x00000005
        /*01b4*/ 	.word	0x00000000
        /*01b8*/ 	.short	0x010a
        /*01ba*/ 	.byte	0x3f
	.zero		1


	//   ....[19]....
        /*01bc*/ 	.word	0x00007cf0
        /*01c0*/ 	.word	0x00000003
        /*01c4*/ 	.word	0x00000000
        /*01c8*/ 	.short	0x010a
        /*01ca*/ 	.byte	0x3f
	.zero		1


	//   ....[20]....
        /*01cc*/ 	.word	0x00007d40
        /*01d0*/ 	.word	0x00000005
        /*01d4*/ 	.word	0x00000000
        /*01d8*/ 	.short	0x010a
        /*01da*/ 	.byte	0x3f
	.zero		1


	//   ....[21]....
        /*01dc*/ 	.word	0x00007e10
        /*01e0*/ 	.word	0x00000017
        /*01e4*/ 	.word	0x00000018
        /*01e8*/ 	.short	0x010a
        /*01ea*/ 	.byte	0x3f
	.zero		1


	//   ....[22]....
        /*01ec*/ 	.word	0x00007ee0
        /*01f0*/ 	.word	0x00000007
        /*01f4*/ 	.word	0x00000000
        /*01f8*/ 	.short	0x010a
        /*01fa*/ 	.byte	0x3f
	.zero		1


	//   ....[23]....
        /*01fc*/ 	.word	0x00007f30
        /*0200*/ 	.word	0x00000004
        /*0204*/ 	.word	0x00000000
        /*0208*/ 	.short	0x010a
        /*020a*/ 	.byte	0x3f
	.zero		1


	//----- nvinfo : EIATTR_NUM_MBARRIERS
	.align		4
.L_35:
        /*020c*/ 	.byte	0x03, 0x38
        /*020e*/ 	.short	0x0008


	//----- nvinfo : EIATTR_EXIT_INSTR_OFFSETS
	.align		4
        /*0210*/ 	.byte	0x04, 0x1c
        /*0212*/ 	.short	(.L_37 - .L_36)


	//   ....[0]....
.L_36:
        /*0214*/ 	.word	0x000009b0


	//   ....[1]....
        /*0218*/ 	.word	0x000011c0


	//   ....[2]....
        /*021c*/ 	.word	0x00006830


	//   ....[3]....
        /*0220*/ 	.word	0x00006d90


	//   ....[4]....
        /*0224*/ 	.word	0x00007ce0


	//----- nvinfo : EIATTR_MAX_THREADS
	.align		4
.L_37:
        /*0228*/ 	.byte	0x04, 0x05
        /*022a*/ 	.short	(.L_39 - .L_38)
.L_38:
        /*022c*/ 	.word	0x00000180
        /*0230*/ 	.word	0x00000001
        /*0234*/ 	.word	0x00000001


	//----- nvinfo : EIATTR_CRS_STACK_SIZE
	.align		4
.L_39:
        /*0238*/ 	.byte	0x04, 0x1e
        /*023a*/ 	.short	(.L_41 - .L_40)
.L_40:
        /*023c*/ 	.word	0x00000000


	//----- nvinfo : EIATTR_CBANK_PARAM_SIZE
	.align		4
.L_41:
        /*0240*/ 	.byte	0x03, 0x19
        /*0242*/ 	.short	0x0470


	//----- nvinfo : EIATTR_PARAM_CBANK
	.align		4
        /*0244*/ 	.byte	0x04, 0x0a
        /*0246*/ 	.short	(.L_43 - .L_42)
	.align		4
.L_42:
        /*0248*/ 	.word	index@(.nv.constant0._ZN7cutlass13device_kernelINS_4gemm6kernel13GemmUniversalIN4cute5tupleIJiiiiEEENS1_10collective13CollectiveMmaINS1_34MainloopSm90TmaGmmaWarpSpecializedILi3ENS5_IJNS4_1CILi8EEENSA_ILi1EEESC_EEENS1_35KernelTmaWarpSpecializedCooperativeEEENS5_IJNSA_ILi128EEESG_NSA_ILi64EEEEEENS_6half_tENS5_IJlSC_lEEESJ_SK_NS4_8TiledMMAINS4_8MMA_AtomIJNS4_4SM904GMMA26MMA_64x128x16_F32F16F16_SSILNSO_5MajorE0ELSQ_0ELNSO_7ScaleInE1ELSR_1EEEEEENS4_6LayoutINS5_IJNSA_ILi2EEESC_SC_EEENS5_IJSC_NSA_ILi0EEESX_EEEEENS5_IJNS4_10UnderscoreES10_S10_EEEEENS4_13SM90_TMA_LOADENS4_14ComposedLayoutINS4_7SwizzleILi3ELi4ELi3EEENS4_18smem_ptr_flag_bitsILi16EEENSU_INS5_IJSB_SH_EEENS5_IJSH_SC_EEEEEEEvNS4_8identityENS4_23SM90_TMA_LOAD_MULTICASTES1C_vS1D_EENS_8epilogue10collective6detail29Sm90TmaWarpSpecializedAdapterINS1H_15DefaultEpilogueISJ_SK_SK_NS1G_6thread17LinearCombinationISJ_Li1EffLNS1L_9ScaleType4KindE0ELNS_15FloatRoundStyleE2ESJ_EENS1_15EpilogueDefaultEEEEEvvEEEEvNT_6ParamsE)
        /*024c*/ 	.short	0x0210
        /*024e*/ 	.short	0x0470


	//----- nvinfo : EIATTR_SW_WAR
	.align		4
.L_43:
        /*0250*/ 	.byte	0x04, 0x36
        /*0252*/ 	.short	(.L_45 - .L_44)
.L_44:
        /*0254*/ 	.word	0x00000008
.L_45:


//--------------------- .nv.callgraph             --------------------------
	.section	.nv.callgraph,"",@"SHT_CUDA_CALLGRAPH"
	.align	4
	.sectionentsize	8
	.align		4
        /*0000*/ 	.word	0x00000000
	.align		4
        /*0004*/ 	.word	0xffffffff
	.align		4
        /*0008*/ 	.word	index@(_ZN7cutlass13device_kernelINS_4gemm6kernel13GemmUniversalIN4cute5tupleIJiiiiEEENS1_10collective13CollectiveMmaINS1_34MainloopSm90TmaGmmaWarpSpecializedILi3ENS5_IJNS4_1CILi8EEENSA_ILi1EEESC_EEENS1_35KernelTmaWarpSpecializedCooperativeEEENS5_IJNSA_ILi128EEESG_NSA_ILi64EEEEEENS_6half_tENS5_IJlSC_lEEESJ_SK_NS4_8TiledMMAINS4_8MMA_AtomIJNS4_4SM904GMMA26MMA_64x128x16_F32F16F16_SSILNSO_5MajorE0ELSQ_0ELNSO_7ScaleInE1ELSR_1EEEEEENS4_6LayoutINS5_IJNSA_ILi2EEESC_SC_EEENS5_IJSC_NSA_ILi0EEESX_EEEEENS5_IJNS4_10UnderscoreES10_S10_EEEEENS4_13SM90_TMA_LOADENS4_14ComposedLayoutINS4_7SwizzleILi3ELi4ELi3EEENS4_18smem_ptr_flag_bitsILi16EEENSU_INS5_IJSB_SH_EEENS5_IJSH_SC_EEEEEEEvNS4_8identityENS4_23SM90_TMA_LOAD_MULTICASTES1C_vS1D_EENS_8epilogue10collective6detail29Sm90TmaWarpSpecializedAdapterINS1H_15DefaultEpilogueISJ_SK_SK_NS1G_6thread17LinearCombinationISJ_Li1EffLNS1L_9ScaleType4KindE0ELNS_15FloatRoundStyleE2ESJ_EENS1_15EpilogueDefaultEEEEEvvEEEEvNT_6ParamsE)
	.align		4
        /*000c*/ 	.word	index@(__assertfail)
	.align		4
        /*0010*/ 	.word	0x00000000
	.align		4
        /*0014*/ 	.word	0xfffffffe
	.align		4
        /*0018*/ 	.word	0x00000000
	.align		4
        /*001c*/ 	.word	0xfffffffd
	.align		4
        /*0020*/ 	.word	0x00000000
	.align		4
        /*0024*/ 	.word	0xfffffffc


//--------------------- .nv.constant4             --------------------------
	.section	.nv.constant4,"a",@progbits
	.align	8
	.align		8
.nv.constant4:
        /*0000*/ 	.dword	__assertfail
	.align		8
        /*0008*/ 	.dword	__unnamed_1
	.align		8
        /*0010*/ 	.dword	_ZN40_INTERNAL_851cf92a_4_k_cu_253be24b_182174cuda3std3__45__cpo5beginE
	.align		8
        /*0018*/ 	.dword	_ZN40_INTERNAL_851cf92a_4_k_cu_253be24b_182174cuda3std3__45__cpo3endE
	.align		8
        /*0020*/ 	.dword	_ZN40_INTERNAL_851cf92a_4_k_cu_253be24b_182174cuda3std3__45__cpo6cbeginE
	.align		8
        /*0028*/ 	.dword	_ZN40_INTERNAL_851cf92a_4_k_cu_253be24b_182174cuda3std3__45__cpo4cendE
	.align		8
        /*0030*/ 	.dword	_ZN40_INTERNAL_851cf92a_4_k_cu_253be24b_182174cuda3std3__442_GLOBAL__N__851cf92a_4_k_cu_253be24b_182176ignoreE
	.align		8
        /*0038*/ 	.dword	_ZN40_INTERNAL_851cf92a_4_k_cu_253be24b_182174cuda3std3__419piecewise_constructE
	.align		8
        /*0040*/ 	.dword	_ZN40_INTERNAL_851cf92a_4_k_cu_253be24b_182174cuda3std3__48in_placeE
	.align		8
        /*0048*/ 	.dword	_ZN40_INTERNAL_851cf92a_4_k_cu_253be24b_182174cuda3std6ranges3__45__cpo4swapE
	.align		8
        /*0050*/ 	.dword	_ZN40_INTERNAL_851cf92a_4_k_cu_253be24b_182174cuda3std6ranges3__45__cpo9iter_moveE
	.align		8
        /*0058*/ 	.dword	_ZN40_INTERNAL_851cf92a_4_k_cu_253be24b_182174cute7productE
	.align		8
        /*0060*/ 	.dword	_ZN40_INTERNAL_851cf92a_4_k_cu_253be24b_182174cute1_E
	.align		8
        /*0068*/ 	.dword	$str$22
	.align		8
        /*0070*/ 	.dword	$str$23


//--------------------- .text._ZN7cutlass13device_kernelINS_4gemm6kernel13GemmUniversalIN4cute5tupleIJiiiiEEENS1_10collective13CollectiveMmaINS1_34MainloopSm90TmaGmmaWarpSpecializedILi3ENS5_IJNS4_1CILi8EEENSA_ILi1EEESC_EEENS1_35KernelTmaWarpSpecializedCooperativeEEENS5_IJNSA_ILi128EEESG_NSA_ILi64EEEEEENS_6half_tENS5_IJlSC_lEEESJ_SK_NS4_8TiledMMAINS4_8MMA_AtomIJNS4_4SM904GMMA26MMA_64x128x16_F32F16F16_SSILNSO_5MajorE0ELSQ_0ELNSO_7ScaleInE1ELSR_1EEEEEENS4_6LayoutINS5_IJNSA_ILi2EEESC_SC_EEENS5_IJSC_NSA_ILi0EEESX_EEEEENS5_IJNS4_10UnderscoreES10_S10_EEEEENS4_13SM90_TMA_LOADENS4_14ComposedLayoutINS4_7SwizzleILi3ELi4ELi3EEENS4_18smem_ptr_flag_bitsILi16EEENSU_INS5_IJSB_SH_EEENS5_IJSH_SC_EEEEEEEvNS4_8identityENS4_23SM90_TMA_LOAD_MULTICASTES1C_vS1D_EENS_8epilogue10collective6detail29Sm90TmaWarpSpecializedAdapterINS1H_15DefaultEpilogueISJ_SK_SK_NS1G_6thread17LinearCombinationISJ_Li1EffLNS1L_9ScaleType4KindE0ELNS_15FloatRoundStyleE2ESJ_EENS1_15EpilogueDefaultEEEEEvvEEEEvNT_6ParamsE --------------------------
	.section	.text._ZN7cutlass13device_kernelINS_4gemm6kernel13GemmUniversalIN4cute5tupleIJiiiiEEENS1_10collective13CollectiveMmaINS1_34MainloopSm90TmaGmmaWarpSpecializedILi3ENS5_IJNS4_1CILi8EEENSA_ILi1EEESC_EEENS1_35KernelTmaWarpSpecializedCooperativeEEENS5_IJNSA_ILi128EEESG_NSA_ILi64EEEEEENS_6half_tENS5_IJlSC_lEEESJ_SK_NS4_8TiledMMAINS4_8MMA_AtomIJNS4_4SM904GMMA26MMA_64x128x16_F32F16F16_SSILNSO_5MajorE0ELSQ_0ELNSO_7ScaleInE1ELSR_1EEEEEENS4_6LayoutINS5_IJNSA_ILi2EEESC_SC_EEENS5_IJSC_NSA_ILi0EEESX_EEEEENS5_IJNS4_10UnderscoreES10_S10_EEEEENS4_13SM90_TMA_LOADENS4_14ComposedLayoutINS4_7SwizzleILi3ELi4ELi3EEENS4_18smem_ptr_flag_bitsILi16EEENSU_INS5_IJSB_SH_EEENS5_IJSH_SC_EEEEEEEvNS4_8identityENS4_23SM90_TMA_LOAD_MULTICASTES1C_vS1D_EENS_8epilogue10collective6detail29Sm90TmaWarpSpecializedAdapterINS1H_15DefaultEpilogueISJ_SK_SK_NS1G_6thread17LinearCombinationISJ_Li1EffLNS1L_9ScaleType4KindE0ELNS_15FloatRoundStyleE2ESJ_EENS1_15EpilogueDefaultEEEEEvvEEEEvNT_6ParamsE,"ax",@progbits
	.align	128
.text._ZN7cutlass13device_kernelINS_4gemm6kernel13GemmUniversalIN4cute5tupleIJiiiiEEENS1_10collective13CollectiveMmaINS1_34MainloopSm90TmaGmmaWarpSpecializedILi3ENS5_IJNS4_1CILi8EEENSA_ILi1EEESC_EEENS1_35KernelTmaWarpSpecializedCooperativeEEENS5_IJNSA_ILi128EEESG_NSA_ILi64EEEEEENS_6half_tENS5_IJlSC_lEEESJ_SK_NS4_8TiledMMAINS4_8MMA_AtomIJNS4_4SM904GMMA26MMA_64x128x16_F32F16F16_SSILNSO_5MajorE0ELSQ_0ELNSO_7ScaleInE1ELSR_1EEEEEENS4_6LayoutINS5_IJNSA_ILi2EEESC_SC_EEENS5_IJSC_NSA_ILi0EEESX_EEEEENS5_IJNS4_10UnderscoreES10_S10_EEEEENS4_13SM90_TMA_LOADENS4_14ComposedLayoutINS4_7SwizzleILi3ELi4ELi3EEENS4_18smem_ptr_flag_bitsILi16EEENSU_INS5_IJSB_SH_EEENS5_IJSH_SC_EEEEEEEvNS4_8identityENS4_23SM90_TMA_LOAD_MULTICASTES1C_vS1D_EENS_8epilogue10collective6detail29Sm90TmaWarpSpecializedAdapterINS1H_15DefaultEpilogueISJ_SK_SK_NS1G_6thread17LinearCombinationISJ_Li1EffLNS1L_9ScaleType4KindE0ELNS_15FloatRoundStyleE2ESJ_EENS1_15EpilogueDefaultEEEEEvvEEEEvNT_6ParamsE:
        .type           _ZN7cutlass13device_kernelINS_4gemm6kernel13GemmUniversalIN4cute5tupleIJiiiiEEENS1_10collective13CollectiveMmaINS1_34MainloopSm90TmaGmmaWarpSpecializedILi3ENS5_IJNS4_1CILi8EEENSA_ILi1EEESC_EEENS1_35KernelTmaWarpSpecializedCooperativeEEENS5_IJNSA_ILi128EEESG_NSA_ILi64EEEEEENS_6half_tENS5_IJlSC_lEEESJ_SK_NS4_8TiledMMAINS4_8MMA_AtomIJNS4_4SM904GMMA26MMA_64x128x16_F32F16F16_SSILNSO_5MajorE0ELSQ_0ELNSO_7ScaleInE1ELSR_1EEEEEENS4_6LayoutINS5_IJNSA_ILi2EEESC_SC_EEENS5_IJSC_NSA_ILi0EEESX_EEEEENS5_IJNS4_10UnderscoreES10_S10_EEEEENS4_13SM90_TMA_LOADENS4_14ComposedLayoutINS4_7SwizzleILi3ELi4ELi3EEENS4_18smem_ptr_flag_bitsILi16EEENSU_INS5_IJSB_SH_EEENS5_IJSH_SC_EEEEEEEvNS4_8identityENS4_23SM90_TMA_LOAD_MULTICASTES1C_vS1D_EENS_8epilogue10collective6detail29Sm90TmaWarpSpecializedAdapterINS1H_15DefaultEpilogueISJ_SK_SK_NS1G_6thread17LinearCombinationISJ_Li1EffLNS1L_9ScaleType4KindE0ELNS_15FloatRoundStyleE2ESJ_EENS1_15EpilogueDefaultEEEEEvvEEEEvNT_6ParamsE,@function
        .size           _ZN7cutlass13device_kernelINS_4gemm6kernel13GemmUniversalIN4cute5tupleIJiiiiEEENS1_10collective13CollectiveMmaINS1_34MainloopSm90TmaGmmaWarpSpecializedILi3ENS5_IJNS4_1CILi8EEENSA_ILi1EEESC_EEENS1_35KernelTmaWarpSpecializedCooperativeEEENS5_IJNSA_ILi128EEESG_NSA_ILi64EEEEEENS_6half_tENS5_IJlSC_lEEESJ_SK_NS4_8TiledMMAINS4_8MMA_AtomIJNS4_4SM904GMMA26MMA_64x128x16_F32F16F16_SSILNSO_5MajorE0ELSQ_0ELNSO_7ScaleInE1ELSR_1EEEEEENS4_6LayoutINS5_IJNSA_ILi2EEESC_SC_EEENS5_IJSC_NSA_ILi0EEESX_EEEEENS5_IJNS4_10UnderscoreES10_S10_EEEEENS4_13SM90_TMA_LOADENS4_14ComposedLayoutINS4_7SwizzleILi3ELi4ELi3EEENS4_18smem_ptr_flag_bitsILi16EEENSU_INS5_IJSB_SH_EEENS5_IJSH_SC_EEEEEEEvNS4_8identityENS4_23SM90_TMA_LOAD_MULTICASTES1C_vS1D_EENS_8epilogue10collective6detail29Sm90TmaWarpSpecializedAdapterINS1H_15DefaultEpilogueISJ_SK_SK_NS1G_6thread17LinearCombinationISJ_Li1EffLNS1L_9ScaleType4KindE0ELNS_15FloatRoundStyleE2ESJ_EENS1_15EpilogueDefaultEEEEEvvEEEEvNT_6ParamsE,(.L_x_195 - _ZN7cutlass13device_kernelINS_4gemm6kernel13GemmUniversalIN4cute5tupleIJiiiiEEENS1_10collective13CollectiveMmaINS1_34MainloopSm90TmaGmmaWarpSpecializedILi3ENS5_IJNS4_1CILi8EEENSA_ILi1EEESC_EEENS1_35KernelTmaWarpSpecializedCooperativeEEENS5_IJNSA_ILi128EEESG_NSA_ILi64EEEEEENS_6half_tENS5_IJlSC_lEEESJ_SK_NS4_8TiledMMAINS4_8MMA_AtomIJNS4_4SM904GMMA26MMA_64x128x16_F32F16F16_SSILNSO_5MajorE0ELSQ_0ELNSO_7ScaleInE1ELSR_1EEEEEENS4_6LayoutINS5_IJNSA_ILi2EEESC_SC_EEENS5_IJSC_NSA_ILi0EEESX_EEEEENS5_IJNS4_10UnderscoreES10_S10_EEEEENS4_13SM90_TMA_LOADENS4_14ComposedLayoutINS4_7SwizzleILi3ELi4ELi3EEENS4_18smem_ptr_flag_bitsILi16EEENSU_INS5_IJSB_SH_EEENS5_IJSH_SC_EEEEEEEvNS4_8identityENS4_23SM90_TMA_LOAD_MULTICASTES1C_vS1D_EENS_8epilogue10collective6detail29Sm90TmaWarpSpecializedAdapterINS1H_15DefaultEpilogueISJ_SK_SK_NS1G_6thread17LinearCombinationISJ_Li1EffLNS1L_9ScaleType4KindE0ELNS_15FloatRoundStyleE2ESJ_EENS1_15EpilogueDefaultEEEEEvvEEEEvNT_6ParamsE)
        .other          _ZN7cutlass13device_kernelINS_4gemm6kernel13GemmUniversalIN4cute5tupleIJiiiiEEENS1_10collective13CollectiveMmaINS1_34MainloopSm90TmaGmmaWarpSpecializedILi3ENS5_IJNS4_1CILi8EEENSA_ILi1EEESC_EEENS1_35KernelTmaWarpSpecializedCooperativeEEENS5_IJNSA_ILi128EEESG_NSA_ILi64EEEEEENS_6half_tENS5_IJlSC_lEEESJ_SK_NS4_8TiledMMAINS4_8MMA_AtomIJNS4_4SM904GMMA26MMA_64x128x16_F32F16F16_SSILNSO_5MajorE0ELSQ_0ELNSO_7ScaleInE1ELSR_1EEEEEENS4_6LayoutINS5_IJNSA_ILi2EEESC_SC_EEENS5_IJSC_NSA_ILi0EEESX_EEEEENS5_IJNS4_10UnderscoreES10_S10_EEEEENS4_13SM90_TMA_LOADENS4_14ComposedLayoutINS4_7SwizzleILi3ELi4ELi3EEENS4_18smem_ptr_flag_bitsILi16EEENSU_INS5_IJSB_SH_EEENS5_IJSH_SC_EEEEEEEvNS4_8identityENS4_23SM90_TMA_LOAD_MULTICASTES1C_vS1D_EENS_8epilogue10collective6detail29Sm90TmaWarpSpecializedAdapterINS1H_15DefaultEpilogueISJ_SK_SK_NS1G_6thread17LinearCombinationISJ_Li1EffLNS1L_9ScaleType4KindE0ELNS_15FloatRoundStyleE2ESJ_EENS1_15EpilogueDefaultEEEEEvvEEEEvNT_6ParamsE,@"STO_CUDA_ENTRY STV_DEFAULT"
_ZN7cutlass13device_kernelINS_4gemm6kernel13GemmUniversalIN4cute5tupleIJiiiiEEENS1_10collective13CollectiveMmaINS1_34MainloopSm90TmaGmmaWarpSpecializedILi3ENS5_IJNS4_1CILi8EEENSA_ILi1EEESC_EEENS1_35KernelTmaWarpSpecializedCooperativeEEENS5_IJNSA_ILi128EEESG_NSA_ILi64EEEEEENS_6half_tENS5_IJlSC_lEEESJ_SK_NS4_8TiledMMAINS4_8MMA_AtomIJNS4_4SM904GMMA26MMA_64x128x16_F32F16F16_SSILNSO_5MajorE0ELSQ_0ELNSO_7ScaleInE1ELSR_1EEEEEENS4_6LayoutINS5_IJNSA_ILi2EEESC_SC_EEENS5_IJSC_NSA_ILi0EEESX_EEEEENS5_IJNS4_10UnderscoreES10_S10_EEEEENS4_13SM90_TMA_LOADENS4_14ComposedLayoutINS4_7SwizzleILi3ELi4ELi3EEENS4_18smem_ptr_flag_bitsILi16EEENSU_INS5_IJSB_SH_EEENS5_IJSH_SC_EEEEEEEvNS4_8identityENS4_23SM90_TMA_LOAD_MULTICASTES1C_vS1D_EENS_8epilogue10collective6detail29Sm90TmaWarpSpecializedAdapterINS1H_15DefaultEpilogueISJ_SK_SK_NS1G_6thread17LinearCombinationISJ_Li1EffLNS1L_9ScaleType4KindE0ELNS_15FloatRoundStyleE2ESJ_EENS1_15EpilogueDefaultEEEEEvvEEEEvNT_6ParamsE:
[----:B------:R-:W0:Y:S01]  /*0000*/  LDC R1, c[0x0][0x28] ;  /* 0x00000a00ff017b82 */ /* 0x000e220000000800 */
[----:B------:R-:W1:Y:S01]  /*0010*/  S2R R95, SR_TID.X ;  /* 0x00000000005f7919 */ /* 0x000e620000002100 */
[----:B------:R-:W-:Y:S01]  /*0020*/  ELECT P0, URZ, PT ;  /* 0x00000000003f782f */ /* 0x000fe20003800000 */
[----:B------:R-:W-:Y:S01]  /*0030*/  BSSY B0, `(.L_x_0) ;  /* 0x000000f000007945 */ /* 0x000fe20003800000 */
[--C-:B-1----:R-:W-:Y:S02]  /*0040*/  SHF.R.U32.HI R0, RZ, 0x5, R95.reuse ;  /* 0x00000005ff007819 */ /* 0x102fe4000001165f */
[----:B------:R-:W-:-:S03]  /*0050*/  SHF.R.U32.HI R7, RZ, 0x7, R95 ;  /* 0x00000007ff077819 */ /* 0x000fc6000001165f */
[----:B------:R-:W1:Y:S04]  /*0060*/  SHFL.IDX PT, R3, R0, RZ, 0x1f ;  /* 0x00001fff00037589 */ /* 0x000e6800000e0000 */
[----:B------:R2:W3:Y:S01]  /*0070*/  SHFL.IDX PT, R2, R7, RZ, 0x1f ;  /* 0x00001fff07027589 */ /* 0x0004e200000e0000 */
[----:B-1----:R-:W-:-:S13]  /*0080*/  ISETP.NE.OR P0, PT, R3, RZ, !P0 ;  /* 0x000000ff0300720c */ /* 0x002fda0004705670 */
[----:B0-23--:R-:W-:Y:S05]  /*0090*/  @P0 BRA `(.L_x_1) ;  /* 0x0000000000200947 */ /* 0x00dfea0003800000 */
[----:B------:R-:W-:Y:S02]  /*00a0*/  ULDC.64 UR4, c[0x0][0x198] ;  /* 0x0000660000047ab9 */ /* 0x000fe40000000a00 */
[----:B------:R-:W-:Y:S02]  /*00b0*/  UIADD3 UR6, UP0, UR4, 0xf0, URZ ;  /* 0x000000f004067890 */ /* 0x000fe4000ff1e03f */
[----:B------:R-:W-:Y:S02]  /*00c0*/  UIADD3 UR4, UP1, UR4, 0x1f0, URZ ;  /* 0x000001f004047890 */ /* 0x000fe4000ff3e03f */
[----:B------:R-:W-:Y:S02]  /*00d0*/  UIADD3.X UR7, URZ, UR5, URZ, UP0, !UPT ;  /* 0x000000053f077290 */ /* 0x000fe400087fe43f */
[----:B------:R-:W-:-:S07]  /*00e0*/  UIADD3.X UR5, URZ, UR5, URZ, UP1, !UPT ;  /* 0x000000053f057290 */ /* 0x000fce0008ffe43f */
[----:B------:R0:W-:Y:S02]  /*00f0*/  UTMACCTL.PF [UR6] ;  /* 0x00000000060079b9 */ /* 0x0001e40008040000 */
[----:B------:R0:W-:Y:S02]  /*0100*/  UTMACCTL.PF [UR4] ;  /* 0x00000000040079b9 */ /* 0x0001e40008040000 */
[----:B0-----:R-:W-:Y:S01]  /*0110*/  NOP ;  /* 0x0000000000007918 */ /* 0x001fe20000000000 */
.L_x_1:
[----:B------:R-:W-:Y:S05]  /*0120*/  BSYNC B0 ;  /* 0x0000000000007941 */ /* 0x000fea0003800000 */
.L_x_0:
[----:B------:R-:W0:Y:S01]  /*0130*/  SHFL.IDX PT, R5, R0, RZ, 0x1f ;  /* 0x00001fff00057589 */ /* 0x000e2200000e0000 */
[----:B------:R-:W-:-:S04]  /*0140*/  SHF.R.S32.HI R4, RZ, 0x1f, R95 ;  /* 0x0000001fff047819 */ /* 0x000fc8000001145f */
[----:B------:R-:W-:-:S04]  /*0150*/  LEA.HI R4, R4, R95, RZ, 0x7 ;  /* 0x0000005f04047211 */ /* 0x000fc800078f38ff */
[----:B------:R-:W-:Y:S02]  /*0160*/  LOP3.LUT R4, R4, 0xffffff80, RZ, 0xc0, !PT ;  /* 0xffffff8004047812 */ /* 0x000fe400078ec0ff */
[----:B0-----:R-:W-:-:S13]  /*0170*/  ISETP.NE.AND P0, PT, R5, RZ, PT ;  /* 0x000000ff0500720c */ /* 0x001fda0003f05270 */
[----:B------:R-:W-:Y:S05]  /*0180*/  @P0 BRA `(.L_x_2) ;  /* 0x0000000000500947 */ /* 0x000fea0003800000 */
[----:B------:R-:W0:Y:S01]  /*0190*/  S2UR UR8, SR_CgaCtaId ;  /* 0x00000000000879c3 */ /* 0x000e220000008800 */
[----:B------:R-:W-:Y:S01]  /*01a0*/  UMOV UR4, 0x400 ;  /* 0x0000040000047882 */ /* 0x000fe20000000000 */
[----:B------:R-:W-:Y:S01]  /*01b0*/  UMOV UR5, 0x1 ;  /* 0x0000000100057882 */ /* 0x000fe20000000000 */
[----:B------:R-:W-:Y:S01]  /*01c0*/  UMOV UR6, 0x10 ;  /* 0x0000001000067882 */ /* 0x000fe20000000000 */
[----:B------:R-:W-:Y:S01]  /*01d0*/  ELECT P0, URZ, PT ;  /* 0x00000000003f782f */ /* 0x000fe20003800000 */
[----:B------:R-:W-:-:S04]  /*01e0*/  UIADD3 UR6, -UR6, 0x100000, URZ ;  /* 0x0010000006067890 */ /* 0x000fc8000fffe13f */
[----:B------:R-:W-:Y:S02]  /*01f0*/  USHF.L.U32 UR7, UR6, 0xb, URZ ;  /* 0x0000000b06077899 */ /* 0x000fe4000800063f */
[----:B------:R-:W-:Y:S02]  /*0200*/  USHF.L.U32 UR6, UR6, 0x1, URZ ;  /* 0x0000000106067899 */ /* 0x000fe4000800063f */
[----:B0-----:R-:W-:Y:S02]  /*0210*/  ULEA UR8, UR8, UR4, 0x18 ;  /* 0x0000000408087291 */ /* 0x001fe4000f8ec03f */
[----:B------:R-:W-:-:S04]  /*0220*/  UIADD3 UR4, -UR5, 0x100000, URZ ;  /* 0x0010000005047890 */ /* 0x000fc8000fffe13f */
[----:B------:R-:W-:Y:S02]  /*0230*/  USHF.L.U32 UR5, UR4, 0xb, URZ ;  /* 0x0000000b04057899 */ /* 0x000fe4000800063f */
[----:B------:R-:W-:Y:S01]  /*0240*/  USHF.L.U32 UR4, UR4, 0x1, URZ ;  /* 0x0000000104047899 */ /* 0x000fe2000800063f */
[----:B------:R-:W0:Y:S11]  /*0250*/  FENCE.VIEW.ASYNC.S ;  /* 0x00000000000073c6 */ /* 0x000e360000000000 */
[----:B0-----:R0:W1:Y:S01]  /*0260*/  SYNCS.EXCH.64 URZ, [UR8], UR4 ;  /* 0x00000004083f75b2 */ /* 0x0010620008000100 */
[----:B------:R0:W2:Y:S01]  /*0270*/  SYNCS.EXCH.64 URZ, [UR8+0x18], UR6 ;  /* 0x00001806083f75b2 */ /* 0x0000a20008000100 */
[----:B------:R0:W3:Y:S01]  /*0280*/  SYNCS.EXCH.64 URZ, [UR8+0x8], UR4 ;  /* 0x00000804083f75b2 */ /* 0x0000e20008000100 */
[----:B------:R0:W4:Y:S01]  /*0290*/  SYNCS.EXCH.64 URZ, [UR8+0x20], UR6 ;  /* 0x00002006083f75b2 */ /* 0x0001220008000100 */
[----:B------:R0:W0:Y:S01]  /*02a0*/  SYNCS.EXCH.64 URZ, [UR8+0x10], UR4 ;  /* 0x00001004083f75b2 */ /* 0x0000220008000100 */
[----:B------:R0:W0:Y:S01]  /*02b0*/  SYNCS.EXCH.64 URZ, [UR8+0x28], UR6 ;  /* 0x00002806083f75b2 */ /* 0x0000220008000100 */
[----:B------:R-:W-:Y:S01]  /*02c0*/  NOP ;  /* 0x0000000000007918 */ /* 0x000fe20000000000 */
.L_x_2:
[----:B------:R-:W-:Y:S01]  /*02d0*/  IMAD.IADD R8, R95, 0x1, -R4 ;  /* 0x000000015f087824 */ /* 0x000fe200078e0a04 */
[----:B------:R-:W5:Y:S01]  /*02e0*/  SHFL.IDX PT, R0, R0, RZ, 0x1f ;  /* 0x00001fff00007589 */ /* 0x000f6200000e0000 */
[----:B0-----:R-:W0:Y:S01]  /*02f0*/  S2UR UR8, SR_CTAID.X ;  /* 0x00000000000879c3 */ /* 0x001e220000002500 */
[----:B------:R-:W-:Y:S02]  /*0300*/  SHF.R.S32.HI R10, RZ, 0x1f, R5 ;  /* 0x0000001fff0a7819 */ /* 0x000fe40000011405 */
[----:B------:R-:W-:Y:S02]  /*0310*/  ELECT P0, URZ, PT ;  /* 0x00000000003f782f */ /* 0x000fe40003800000 */
[----:B------:R-:W-:Y:S01]  /*0320*/  SHF.R.S32.HI R9, RZ, 0x1f, R8 ;  /* 0x0000001fff097819 */ /* 0x000fe20000011408 */
[----:B------:R-:W1:Y:S01]  /*0330*/  S2R R4, SR_CTAID.Y ;  /* 0x0000000000047919 */ /* 0x000e620000002600 */
[----:B------:R-:W-:Y:S01]  /*0340*/  LEA.HI R10, R10, R5, RZ, 0x2 ;  /* 0x000000050a0a7211 */ /* 0x000fe200078f10ff */
[----:B------:R-:W-:Y:S01]  /*0350*/  ULDC UR4, c[0x0][0x150] ;  /* 0x0000540000047ab9 */ /* 0x000fe20000000800 */
[----:B------:R-:W-:Y:S01]  /*0360*/  LEA.HI R9, R9, R8, RZ, 0x3 ;  /* 0x0000000809097211 */ /* 0x000fe200078f18ff */
[----:B------:R-:W2:Y:S01]  /*0370*/  LDC R13, c[0x0][0x144] ;  /* 0x00005100ff0d7b82 */ /* 0x000ea20000000800 */
[----:B------:R-:W-:Y:S01]  /*0380*/  LOP3.LUT R10, R10, 0x3ffffffc, RZ, 0xc0, !PT ;  /* 0x3ffffffc0a0a7812 */ /* 0x000fe200078ec0ff */
[----:B------:R-:W-:Y:S01]  /*0390*/  NOP ;  /* 0x0000000000007918 */ /* 0x000fe20000000000 */
[--C-:B------:R-:W-:Y:S01]  /*03a0*/  SHF.R.S32.HI R6, RZ, 0x3, R9.reuse ;  /* 0x00000003ff067819 */ /* 0x100fe20000011409 */
[----:B------:R-:W-:Y:S01]  /*03b0*/  NOP ;  /* 0x0000000000007918 */ /* 0x000fe20000000000 */
[----:B------:R-:W-:Y:S01]  /*03c0*/  SHF.R.S32.HI R9, RZ, 0x1f, R9 ;  /* 0x0000001fff097819 */ /* 0x000fe20000011409 */
[----:B------:R-:W-:Y:S01]  /*03d0*/  IMAD.IADD R10, R5, 0x1, -R10 ;  /* 0x00000001050a7824 */ /* 0x000fe200078e0a0a */
[----:B------:R-:W-:Y:S01]  /*03e0*/  ISETP.NE.AND P3, PT, R2, RZ, PT ;  /* 0x000000ff0200720c */ /* 0x000fe20003f65270 */
[----:B------:R-:W3:Y:S01]  /*03f0*/  LDC R15, c[0x0][0x140] ;  /* 0x00005000ff0f7b82 */ /* 0x000ee20000000800 */
[----:B------:R-:W-:Y:S01]  /*0400*/  LEA.HI R9, R9, R6, RZ, 0x2 ;  /* 0x0000000609097211 */ /* 0x000fe200078f10ff */
[----:B------:R-:W-:-:S03]  /*0410*/  IMAD.MOV.U32 R22, RZ, RZ, 0x1 ;  /* 0x00000001ff167424 */ /* 0x000fc600078e00ff */
[----:B------:R-:W-:Y:S02]  /*0420*/  LOP3.LUT R9, R9, 0xfffffffc, RZ, 0xc0, !PT ;  /* 0xfffffffc09097812 */ /* 0x000fe400078ec0ff */
[----:B-----5:R-:W-:Y:S02]  /*0430*/  ISETP.NE.OR P0, PT, R0, RZ, !P0 ;  /* 0x000000ff0000720c */ /* 0x020fe40004705670 */
[----:B0-----:R-:W-:Y:S01]  /*0440*/  I2FP.F32.U32 R0, UR8 ;  /* 0x0000000800007c45 */ /* 0x001fe20008201000 */
[----:B------:R-:W-:-:S04]  /*0450*/  IMAD.IADD R9, R6, 0x1, -R9 ;  /* 0x0000000106097824 */ /* 0x000fc800078e0a09 */
[----:B------:R-:W-:Y:S02]  /*0460*/  IMAD R9, R10, 0x4, R9 ;  /* 0x000000040a097824 */ /* 0x000fe400078e0209 */
[----:B------:R-:W-:Y:S01]  /*0470*/  FMUL R11, R0, UR4 ;  /* 0x00000004000b7c20 */ /* 0x000fe20008400000 */
[----:B------:R-:W-:Y:S01]  /*0480*/  ULDC UR4, c[0x0][0x154] ;  /* 0x0000550000047ab9 */ /* 0x000fe20000000800 */
[C---:B------:R-:W-:Y:S02]  /*0490*/  IMAD.SHL.U32 R0, R9.reuse, 0x4, RZ ;  /* 0x0000000409007824 */ /* 0x040fe400078e00ff */
[----:B------:R-:W-:Y:S02]  /*04a0*/  VOTEU.ALL UP0, P0 ;  /* 0x00000000003f7886 */ /* 0x000fe40000000000 */
[----:B------:R-:W0:Y:S01]  /*04b0*/  F2I.U32.TRUNC.NTZ R11, R11 ;  /* 0x0000000b000b7305 */ /* 0x000e22000020f000 */
[----:B-1----:R-:W-:Y:S01]  /*04c0*/  I2FP.F32.U32 R12, R4 ;  /* 0x00000004000c7245 */ /* 0x002fe20000201000 */
[----:B------:R-:W-:Y:S01]  /*04d0*/  VOTEU.ALL UP1, P0 ;  /* 0x00000000003f7886 */ /* 0x000fe20000020000 */
[----:B------:R-:W-:Y:S01]  /*04e0*/  LOP3.LUT R19, R9, 0xc, R0, 0x78, !PT ;  /* 0x0000000c09137812 */ /* 0x000fe200078e7800 */
[----:B------:R-:W1:Y:S01]  /*04f0*/  @!UP0 S2UR UR7, SR_CgaCtaId ;  /* 0x00000000000789c3 */ /* 0x000e620000008800 */
[----:B------:R-:W-:Y:S01]  /*0500*/  SHF.R.S32.HI R0, RZ, 0x1f, R3 ;  /* 0x0000001fff007819 */ /* 0x000fe20000011403 */
[----:B------:R-:W-:Y:S01]  /*0510*/  FMUL R14, R12, UR4 ;  /* 0x000000040c0e7c20 */ /* 0x000fe20008400000 */
[----:B------:R-:W-:Y:S01]  /*0520*/  SHF.R.S32.HI R6, RZ, 0x1f, R19 ;  /* 0x0000001fff067819 */ /* 0x000fe20000011413 */
[----:B------:R-:W-:Y:S01]  /*0530*/  UMOV UR4, 0x20 ;  /* 0x0000002000047882 */ /* 0x000fe20000000000 */
[----:B------:R-:W-:Y:S01]  /*0540*/  LEA.HI R0, R0, R3, RZ, 0x2 ;  /* 0x0000000300007211 */ /* 0x000fe200078f10ff */
[----:B------:R-:W-:Y:S01]  /*0550*/  @!UP0 UMOV UR6, 0x400 ;  /* 0x0000040000068882 */ /* 0x000fe20000000000 */
[----:B------:R-:W-:Y:S01]  /*0560*/  LEA.HI R10, R6, R19, RZ, 0x3 ;  /* 0x00000013060a7211 */ /* 0x000fe200078f18ff */
[----:B------:R-:W5:Y:S01]  /*0570*/  LDC R9, c[0x0][0x148] ;  /* 0x00005200ff097b82 */ /* 0x000f620000000800 */
[----:B------:R-:W4:Y:S01]  /*0580*/  F2I.U32.TRUNC.NTZ R14, R14 ;  /* 0x0000000e000e7305 */ /* 0x000f22000020f000 */
[----:B------:R-:W-:Y:S01]  /*0590*/  LOP3.LUT R0, R0, 0xfffffffc, RZ, 0xc0, !PT ;  /* 0xfffffffc00007812 */ /* 0x000fe200078ec0ff */
[----:B0-----:R-:W-:Y:S01]  /*05a0*/  IMAD.MOV R6, RZ, RZ, -R11 ;  /* 0x000000ffff067224 */ /* 0x001fe200078e0a0b */
[----:B------:R-:W-:Y:S01]  /*05b0*/  LOP3.LUT R12, R10, 0xfffffff8, RZ, 0xc0, !PT ;  /* 0xfffffff80a0c7812 */ /* 0x000fe200078ec0ff */
[----:B------:R-:W-:-:S04]  /*05c0*/  @!UP0 UIADD3 UR4, -UR4, 0x100000, URZ ;  /* 0x0010000004048890 */ /* 0x000fc8000fffe13f */
[----:B------:R-:W-:Y:S02]  /*05d0*/  @!UP0 USHF.L.U32 UR5, UR4, 0xb, URZ ;  /* 0x0000000b04058899 */ /* 0x000fe4000800063f */
[----:B------:R-:W-:Y:S01]  /*05e0*/  @!UP0 USHF.L.U32 UR4, UR4, 0x1, URZ ;  /* 0x0000000104048899 */ /* 0x000fe2000800063f */
[----:B---3--:R-:W-:Y:S01]  /*05f0*/  ISETP.EQ.U32.AND P2, PT, R15, 0x1, PT ;  /* 0x000000010f00780c */ /* 0x008fe20003f42070 */
[----:B--2---:R-:W-:Y:S02]  /*0600*/  IMAD R6, R13, R6, UR8 ;  /* 0x000000080d067e24 */ /* 0x004fe4000f8e0206 */
[----:B------:R-:W-:Y:S02]  /*0610*/  IMAD.IADD R11, R19, 0x1, -R12 ;  /* 0x00000001130b7824 */ /* 0x000fe400078e0a0c */
[----:B------:R-:W-:Y:S01]  /*0620*/  IMAD.IADD R3, R3, 0x1, -R0 ;  /* 0x0000000103037824 */ /* 0x000fe200078e0a00 */
[----:B------:R-:W-:Y:S02]  /*0630*/  LOP3.LUT R0, R95, 0x7f, RZ, 0xc0, !PT ;  /* 0x0000007f5f007812 */ /* 0x000fe400078ec0ff */
[----:B------:R-:W-:Y:S01]  /*0640*/  ISETP.NE.AND P4, PT, R11, R6, PT ;  /* 0x000000060b00720c */ /* 0x000fe20003f85270 */
[----:B----4-:R-:W-:Y:S01]  /*0650*/  IMAD.MOV R23, RZ, RZ, -R14 ;  /* 0x000000ffff177224 */ /* 0x010fe200078e0a0e */
[----:B-1----:R-:W-:Y:S01]  /*0660*/  @!UP0 ULEA UR6, UR7, UR6, 0x18 ;  /* 0x0000000607068291 */ /* 0x002fe2000f8ec03f */
[C---:B------:R-:W-:Y:S01]  /*0670*/  ISETP.NE.AND P1, PT, R3.reuse, 0x3, PT ;  /* 0x000000030300780c */ /* 0x040fe20003f25270 */
[----:B------:R-:W-:Y:S01]  /*0680*/  VOTEU.ALL UP0, P0 ;  /* 0x00000000003f7886 */ /* 0x000fe20000000000 */
[----:B------:R-:W-:Y:S01]  /*0690*/  LOP3.LUT P0, RZ, R8, 0x7, RZ, 0xc0, !PT ;  /* 0x0000000708ff7812 */ /* 0x000fe2000780c0ff */
[----:B------:R-:W-:Y:S01]  /*06a0*/  VIADD R8, R2, 0xffffffff ;  /* 0xffffffff02087836 */ /* 0x000fe20000000000 */
[----:B------:R-:W-:Y:S01]  /*06b0*/  ISETP.EQ.OR P1, PT, R3, RZ, !P1 ;  /* 0x000000ff0300720c */ /* 0x000fe20004f22670 */
[----:B-----5:R-:W-:Y:S01]  /*06c0*/  IMAD R11, R9, R23, R4 ;  /* 0x00000017090b7224 */ /* 0x020fe200078e0204 */
[----:B------:R-:W-:-:S04]  /*06d0*/  ISETP.LT.U32.AND P0, PT, R19, 0x8, !P0 ;  /* 0x000000081300780c */ /* 0x000fc80004701070 */
[----:B------:R-:W-:Y:S02]  /*06e0*/  @P4 SHF.R.S32.HI R10, RZ, 0x3, R10 ;  /* 0x00000003ff0a4819 */ /* 0x000fe4000001140a */
[----:B------:R-:W-:Y:S01]  /*06f0*/  ISETP.EQ.AND P1, PT, R2, RZ, P1 ;  /* 0x000000ff0200720c */ /* 0x000fe20000f22270 */
[----:B------:R-:W0:Y:S02]  /*0700*/  FENCE.VIEW.ASYNC.S ;  /* 0x00000000000073c6 */ /* 0x000e240000000000 */
[----:B0-----:R0:W1:Y:S01]  /*0710*/  @!UP0 SYNCS.EXCH.64 URZ, [UR6+0x40], UR4 ;  /* 0x00004004063f85b2 */ /* 0x0010620008000100 */
[----:B------:R-:W-:Y:S02]  /*0720*/  @P4 ISETP.NE.AND P5, PT, R10, R11, PT ;  /* 0x0000000b0a00420c */ /* 0x000fe40003fa5270 */
[----:B------:R-:W-:Y:S02]  /*0730*/  ISETP.GE.U32.AND P6, PT, R8, 0x2, PT ;  /* 0x000000020800780c */ /* 0x000fe40003fc6070 */
[----:B------:R-:W-:-:S02]  /*0740*/  SEL R11, RZ, 0x1, !P0 ;  /* 0x00000001ff0b7807 */ /* 0x000fc40004000000 */
[----:B------:R-:W-:Y:S02]  /*0750*/  @P4 SEL R22, RZ, 0x1, P5 ;  /* 0x00000001ff164807 */ /* 0x000fe40002800000 */
[----:B------:R-:W-:Y:S02]  /*0760*/  SEL R18, RZ, 0x1, !P1 ;  /* 0x00000001ff127807 */ /* 0x000fe40004800000 */
[----:B------:R-:W-:Y:S02]  /*0770*/  LOP3.LUT R22, R22, R11, RZ, 0xc0, !PT ;  /* 0x0000000b16167212 */ /* 0x000fe400078ec0ff */
[----:B------:R-:W-:Y:S01]  /*0780*/  SEL R18, R18, 0x2, P6 ;  /* 0x0000000212127807 */ /* 0x000fe20003000000 */
[----:B------:R0:W2:Y:S01]  /*0790*/  @!UP1 SYNCS.EXCH.64 URZ, [UR6+0x48], UR4 ;  /* 0x00004804063f95b2 */ /* 0x0000a20008000100 */
[----:B------:R-:W-:Y:S01]  /*07a0*/  NOP ;  /* 0x0000000000007918 */ /* 0x000fe20000000000 */
[----:B------:R-:W-:Y:S05]  /*07b0*/  @!P2 BRA `(.L_x_3) ;  /* 0x000000000008a947 */ /* 0x000fea0003800000 */
[----:B-12---:R-:W-:Y:S01]  /*07c0*/  UCGABAR_ARV ;  /* 0x00000000000079c7 */ /* 0x006fe20008000000 */
[----:B------:R-:W-:Y:S05]  /*07d0*/  BRA `(.L_x_4) ;  /* 0x0000000000047947 */ /* 0x000fea0003800000 */
.L_x_3:
[----:B-12---:R-:W-:Y:S01]  /*07e0*/  NOP ;  /* 0x0000000000007918 */ /* 0x006fe20000000000 */
.L_x_4:
[----:B------:R-:W1:Y:S01]  /*07f0*/  LDC R2, c[0x0][0x65c] ;  /* 0x00019700ff027b82 */ /* 0x000e620000000800 */
[----:B------:R-:W-:Y:S02]  /*0800*/  IMAD.U32 R10, RZ, RZ, UR8 ;  /* 0x00000008ff0a7e24 */ /* 0x000fe4000f8e00ff */
[----:B------:R-:W-:Y:S01]  /*0810*/  IMAD.MOV.U32 R11, RZ, RZ, RZ ;  /* 0x000000ffff0b7224 */ /* 0x000fe200078e00ff */
[----:B-1----:R-:W-:-:S04]  /*0820*/  ISETP.NE.AND P1, PT, R2, 0x1, PT ;  /* 0x000000010200780c */ /* 0x002fc80003f25270 */
[----:B------:R-:W-:-:S09]  /*0830*/  P2R R5, PR, RZ, 0x2 ;  /* 0x00000002ff057803 */ /* 0x000fd20000000000 */
[----:B------:R-:W1:Y:S01]  /*0840*/  @P1 LDC R17, c[0x0][0x10] ;  /* 0x00000400ff111b82 */ /* 0x000e620000000800 */
[----:B------:R-:W-:Y:S02]  /*0850*/  @P1 IMAD.MOV.U32 R5, RZ, RZ, RZ ;  /* 0x000000ffff051224 */ /* 0x000fe400078e00ff */
[----:B------:R-:W-:-:S05]  /*0860*/  @P1 IMAD.MOV.U32 R15, RZ, RZ, RZ ;  /* 0x000000ffff0f1224 */ /* 0x000fca00078e00ff */
[----:B------:R-:W2:Y:S01]  /*0870*/  @!P1 LDC R13, c[0x0][0xc] ;  /* 0x00000300ff0d9b82 */ /* 0x000ea20000000800 */
[----:B0-----:R-:W-:Y:S01]  /*0880*/  ULDC UR4, c[0x0][0xc] ;  /* 0x0000030000047ab9 */ /* 0x001fe20000000800 */
[----:B------:R-:W-:Y:S01]  /*0890*/  ULDC UR5, c[0x0][0x10] ;  /* 0x0000040000057ab9 */ /* 0x000fe20000000800 */
[----:B------:R-:W-:Y:S01]  /*08a0*/  ULDC UR6, c[0x0][0x14] ;  /* 0x0000050000067ab9 */ /* 0x000fe20000000800 */
[----:B------:R-:W-:-:S04]  /*08b0*/  UIMAD.WIDE.U32 UR4, UR4, UR5, URZ ;  /* 0x00000005040472a5 */ /* 0x000fc8000f8e003f */
[----:B------:R-:W-:Y:S02]  /*08c0*/  UIMAD.WIDE.U32 UR36, UR4, UR6, URZ ;  /* 0x00000006042472a5 */ /* 0x000fe4000f8e003f */
[----:B------:R-:W-:-:S04]  /*08d0*/  UIMAD UR42, UR5, UR6, URZ ;  /* 0x00000006052a72a4 */ /* 0x000fc8000f8e023f */
[----:B------:R-:W-:Y:S01]  /*08e0*/  UIADD3 UR42, UR37, UR42, URZ ;  /* 0x0000002a252a7290 */ /* 0x000fe2000fffe03f */
[----:B-1----:R-:W-:-:S04]  /*08f0*/  @P1 IMAD.WIDE.U32 R16, R17, UR8, R4 ;  /* 0x0000000811101c25 */ /* 0x002fc8000f8e0004 */
[----:B------:R-:W-:Y:S02]  /*0900*/  @P1 IMAD.IADD R17, R17, 0x1, R15 ;  /* 0x0000000111111824 */ /* 0x000fe400078e020f */
[----:B--2---:R-:W-:-:S04]  /*0910*/  @!P1 IMAD.WIDE.U32 R10, R4, R13, R10 ;  /* 0x0000000d040a9225 */ /* 0x004fc800078e000a */
[----:B------:R-:W-:Y:S02]  /*0920*/  @!P1 IMAD.MOV.U32 R16, RZ, RZ, R10 ;  /* 0x000000ffff109224 */ /* 0x000fe400078e000a */
[----:B------:R-:W-:Y:S01]  /*0930*/  @!P1 IMAD.MOV.U32 R17, RZ, RZ, R11 ;  /* 0x000000ffff119224 */ /* 0x000fe200078e000b */
[----:B------:R-:W-:Y:S06]  /*0940*/  @!P2 BRA `(.L_x_5) ;  /* 0x00000000000ca947 */ /* 0x000fec0003800000 */
[----:B------:R-:W-:Y:S01]  /*0950*/  UCGABAR_WAIT ;  /* 0x0000000000007dc7 */ /* 0x000fe20008000000 */
[----:B------:R-:W-:Y:S01]  /*0960*/  CCTL.IVALL ;  /* 0x00000000ff00798f */ /* 0x000fe20002000000 */
[----:B------:R-:W-:Y:S05]  /*0970*/  BRA `(.L_x_6) ;  /* 0x0000000000047947 */ /* 0x000fea0003800000 */
.L_x_5:
[----:B------:R-:W-:Y:S06]  /*0980*/  BAR.SYNC.DEFER_BLOCKING 0x0 ;  /* 0x0000000000007b1d */ /* 0x000fec0000010000 */
.L_x_6:
[----:B------:R-:W-:Y:S05]  /*0990*/  @!P3 BRA `(.L_x_7) ;  /* 0x0000005c00a8b947 */ /* 0x000fea0003800000 */
[----:B------:R-:W-:-:S13]  /*09a0*/  ISETP.GT.U32.AND P0, PT, R8, 0x1, PT ;  /* 0x000000010800780c */ /* 0x000fda0003f04070 */
[----:B------:R-:W-:Y:S05]  /*09b0*/  @P0 EXIT ;  /* 0x000000000000094d */ /* 0x000fea0003800000 */
[----:B------:R-:W-:Y:S01]  /*09c0*/  ULDC.64 UR4, c[0x0][0x650] ;  /* 0x0001940000047ab9 */ /* 0x000fe20000000a00 */
[----:B------:R-:W-:Y:S01]  /*09d0*/  PRMT R3, RZ, 0x7610, R3 ;  /* 0x00007610ff037816 */ /* 0x000fe20000000003 */
[----:B------:R-:W-:Y:S01]  /*09e0*/  IMAD.MOV.U32 R103, RZ, RZ, -0x1 ;  /* 0xffffffffff677424 */ /* 0x000fe200078e00ff */
[----:B------:R-:W-:Y:S01]  /*09f0*/  ISETP.GE.U32.AND P0, PT, R16, UR4, PT ;  /* 0x0000000410007c0c */ /* 0x000fe2000bf06070 */
[----:B------:R-:W-:Y:S02]  /*0a00*/  IMAD.MOV.U32 R100, RZ, RZ, -0x1 ;  /* 0xffffffffff647424 */ /* 0x000fe400078e00ff */
[----:B------:R-:W-:Y:S01]  /*0a10*/  IMAD.MOV.U32 R101, RZ, RZ, -0x1 ;  /* 0xffffffffff657424 */ /* 0x000fe200078e00ff */
[----:B------:R-:W-:-:S13]  /*0a20*/  ISETP.GE.U32.AND.EX P0, PT, R17, UR5, PT, P0 ;  /* 0x0000000511007c0c */ /* 0x000fda000bf06100 */
[----:B------:R-:W-:Y:S05]  /*0a30*/  @P0 BRA `(.L_x_8) ;  /* 0x0000000400280947 */ /* 0x000fea0003800000 */
[----:B------:R-:W0:Y:S01]  /*0a40*/  LDC.64 R24, c[0x0][0x628] ;  /* 0x00018a00ff187b82 */ /* 0x000e220000000a00 */
[----:B------:R-:W-:Y:S02]  /*0a50*/  IMAD.MOV.U32 R10, RZ, RZ, R16 ;  /* 0x000000ffff0a7224 */ /* 0x000fe400078e0010 */
[----:B------:R-:W-:-:S05]  /*0a60*/  IMAD.MOV.U32 R11, RZ, RZ, R17 ;  /* 0x000000ffff0b7224 */ /* 0x000fca00078e0011 */
[----:B------:R-:W1:Y:S08]  /*0a70*/  LDC R8, c[0x0][0x630] ;  /* 0x00018c00ff087b82 */ /* 0x000e700000000800 */
[----:B------:R-:W2:Y:S01]  /*0a80*/  LDC.64 R26, c[0x0][0x620] ;  /* 0x00018800ff1a7b82 */ /* 0x000ea20000000a00 */
[----:B0-----:R-:W-:-:S04]  /*0a90*/  ISETP.NE.U32.AND P0, PT, R24, RZ, PT ;  /* 0x000000ff1800720c */ /* 0x001fc80003f05070 */
[----:B------:R-:W-:-:S13]  /*0aa0*/  ISETP.NE.AND.EX P0, PT, R25, RZ, PT, P0 ;  /* 0x000000ff1900720c */ /* 0x000fda0003f05300 */
[----:B-12---:R-:W-:Y:S05]  /*0ab0*/  @!P0 BRA `(.L_x_9) ;  /* 0x0000000000288947 */ /* 0x006fea0003800000 */
[----:B------:R-:W0:Y:S02]  /*0ac0*/  LDC R3, c[0x0][0x634] ;  /* 0x00018d00ff037b82 */ /* 0x000e240000000800 */
[----:B0-----:R-:W-:-:S05]  /*0ad0*/  IADD3 R3, P0, R16, R3, RZ ;  /* 0x0000000310037210 */ /* 0x001fca0007f1e0ff */
[----:B------:R-:W-:-:S04]  /*0ae0*/  IMAD.X R21, RZ, RZ, R17, P0 ;  /* 0x000000ffff157224 */ /* 0x000fc800000e0611 */
[----:B------:R-:W-:-:S04]  /*0af0*/  IMAD.WIDE.U32 R10, R21, R24, RZ ;  /* 0x00000018150a7225 */ /* 0x000fc800078e00ff */
[----:B------:R-:W-:-:S04]  /*0b00*/  IMAD.WIDE.U32 R12, P0, R3, R25, R10 ;  /* 0x00000019030c7225 */ /* 0x000fc8000780000a */
[----:B------:R-:W-:-:S04]  /*0b10*/  IMAD.WIDE.U32 R10, R3, R24, RZ ;  /* 0x00000018030a7225 */ /* 0x000fc800078e00ff */
[----:B------:R-:W-:Y:S01]  /*0b20*/  IMAD.X R15, RZ, RZ, RZ, P0 ;  /* 0x000000ffff0f7224 */ /* 0x000fe200000e06ff */
[----:B------:R-:W-:Y:S01]  /*0b30*/  IADD3 RZ, P0, R11, R12, RZ ;  /* 0x0000000c0bff7210 */ /* 0x000fe20007f1e0ff */
[----:B------:R-:W-:-:S04]  /*0b40*/  IMAD.MOV.U32 R14, RZ, RZ, R13 ;  /* 0x000000ffff0e7224 */ /* 0x000fc800078e000d */
[----:B------:R-:W-:-:S08]  /*0b50*/  IMAD.WIDE.U32.X R10, R21, R25, R14, P0 ;  /* 0x00000019150a7225 */ /* 0x000fd000000e040e */
.L_x_9:
[----:B------:R-:W0:Y:S01]  /*0b60*/  LDC.64 R30, c[0x0][0x640] ;  /* 0x00019000ff1e7b82 */ /* 0x000e220000000a00 */
[-CC-:B------:R-:W-:Y:S01]  /*0b70*/  SHF.R.U64 R101, R10, R8.reuse, R11.reuse ;  /* 0x000000080a657219 */ /* 0x180fe2000000120b */
[----:B------:R-:W-:Y:S01]  /*0b80*/  IMAD R29, R9, R23, R4 ;  /* 0x00000017091d7224 */ /* 0x000fe200078e0204 */
[----:B------:R-:W-:Y:S01]  /*0b90*/  SHF.R.U32.HI R3, RZ, R8, R11 ;  /* 0x00000008ff037219 */ /* 0x000fe2000001160b */
[----:B------:R-:W-:Y:S01]  /*0ba0*/  IMAD.MOV.U32 R23, RZ, RZ, 0x1 ;  /* 0x00000001ff177424 */ /* 0x000fe200078e00ff */
[----:B------:R-:W-:-:S03]  /*0bb0*/  IADD3 R5, P0, RZ, -R101, RZ ;  /* 0x80000065ff057210 */ /* 0x000fc60007f1e0ff */
[----:B------:R-:W1:Y:S02]  /*0bc0*/  LDC R12, c[0x0][0x618] ;  /* 0x00018600ff0c7b82 */ /* 0x000e640000000800 */
[----:B------:R-:W-:Y:S02]  /*0bd0*/  IMAD.X R3, RZ, RZ, ~R3, P0 ;  /* 0x000000ffff037224 */ /* 0x000fe400000e0e03 */
[----:B------:R-:W-:-:S04]  /*0be0*/  IMAD.WIDE.U32 R10, R5, R26, R16 ;  /* 0x0000001a050a7225 */ /* 0x000fc800078e0010 */
[----:B------:R-:W2:Y:S01]  /*0bf0*/  LDC R20, c[0x0][0x608] ;  /* 0x00018200ff147b82 */ /* 0x000ea20000000800 */
[----:B------:R-:W-:Y:S02]  /*0c00*/  IMAD R8, R3, R26, RZ ;  /* 0x0000001a03087224 */ /* 0x000fe400078e02ff */
[----:B------:R-:W-:Y:S02]  /*0c10*/  IMAD.MOV.U32 R3, RZ, RZ, -0x1 ;  /* 0xffffffffff037424 */ /* 0x000fe400078e00ff */
[----:B------:R-:W-:-:S03]  /*0c20*/  IMAD R5, R5, R27, R8 ;  /* 0x0000001b05057224 */ /* 0x000fc600078e0208 */
[----:B------:R-:W3:Y:S01]  /*0c30*/  LDC R28, c[0x0][0x658] ;  /* 0x00019600ff1c7b82 */ /* 0x000ee20000000800 */
[----:B------:R-:W-:Y:S01]  /*0c40*/  IMAD.IADD R5, R11, 0x1, R5 ;  /* 0x000000010b057824 */ /* 0x000fe200078e0205 */
[----:B0-----:R-:W-:-:S04]  /*0c50*/  ISETP.NE.U32.AND P0, PT, R30, RZ, PT ;  /* 0x000000ff1e00720c */ /* 0x001fc80003f05070 */
[----:B------:R-:W-:Y:S02]  /*0c60*/  ISETP.NE.AND.EX P0, PT, R31, RZ, PT, P0 ;  /* 0x000000ff1f00720c */ /* 0x000fe40003f05300 */
[----:B------:R-:W0:Y:S01]  /*0c70*/  LDC R24, c[0x0][0x600] ;  /* 0x00018000ff187b82 */ /* 0x000e220000000800 */
[-CC-:B-1----:R-:W-:Y:S02]  /*0c80*/  SHF.R.U64 R14, R10, R12.reuse, R5.reuse ;  /* 0x0000000c0a0e7219 */ /* 0x182fe40000001205 */
[----:B------:R-:W-:-:S05]  /*0c90*/  SHF.R.U32.HI R5, RZ, R12, R5 ;  /* 0x0000000cff057219 */ /* 0x000fca0000011605 */
[----:B------:R-:W1:Y:S01]  /*0ca0*/  LDC R15, c[0x0][0x648] ;  /* 0x00019200ff0f7b82 */ /* 0x000e620000000800 */
[-CC-:B--2---:R-:W-:Y:S02]  /*0cb0*/  SHF.R.U64 R27, R14, R20.reuse, R5.reuse ;  /* 0x000000140e1b7219 */ /* 0x184fe40000001205 */
[----:B------:R-:W-:-:S05]  /*0cc0*/  SHF.R.U32.HI R5, RZ, R20, R5 ;  /* 0x00000014ff057219 */ /* 0x000fca0000011605 */
[----:B------:R-:W2:Y:S01]  /*0cd0*/  LDC R21, c[0x0][0x638] ;  /* 0x00018e00ff157b82 */ /* 0x000ea20000000800 */
[-CC-:B---3--:R-:W-:Y:S02]  /*0ce0*/  SHF.R.U64 R20, R27, R28.reuse, R5.reuse ;  /* 0x0000001c1b147219 */ /* 0x188fe40000001205 */
[-C--:B------:R-:W-:Y:S02]  /*0cf0*/  SHF.L.U32 R3, R3, R28.reuse, RZ ;  /* 0x0000001c03037219 */ /* 0x080fe400000006ff */
[----:B------:R-:W-:Y:S01]  /*0d00*/  SHF.R.U32.HI R5, RZ, R28, R5 ;  /* 0x0000001cff057219 */ /* 0x000fe20000011605 */
[----:B------:R-:W-:Y:S01]  /*0d10*/  IMAD.MOV.U32 R4, RZ, RZ, R20 ;  /* 0x000000ffff047224 */ /* 0x000fe200078e0014 */
[----:B------:R-:W-:Y:S01]  /*0d20*/  LOP3.LUT R12, RZ, R3, RZ, 0x33, !PT ;  /* 0x00000003ff0c7212 */ /* 0x000fe200078e33ff */
[----:B------:R-:W3:Y:S01]  /*0d30*/  LDC R25, c[0x0][0x610] ;  /* 0x00018400ff197b82 */ /* 0x000ee20000000800 */
[----:B------:R-:W-:Y:S05]  /*0d40*/  @!P0 BRA `(.L_x_10) ;  /* 0x0000000000288947 */ /* 0x000fea0003800000 */
[----:B------:R-:W4:Y:S02]  /*0d50*/  LDC R3, c[0x0][0x64c] ;  /* 0x00019300ff037b82 */ /* 0x000f240000000800 */
[----:B----4-:R-:W-:-:S05]  /*0d60*/  IADD3 R3, P0, R20, R3, RZ ;  /* 0x0000000314037210 */ /* 0x010fca0007f1e0ff */
        /* <DEDUP_REMOVED lines=8> */
.L_x_10:
[----:B-1----:R-:W-:Y:S01]  /*0df0*/  SHF.R.U64 R4, R4, R15, R5 ;  /* 0x0000000f04047219 */ /* 0x002fe20000001205 */
[----:B0-----:R-:W-:Y:S01]  /*0e00*/  VIADD R5, R24, 0xffffffff ;  /* 0xffffffff18057836 */ /* 0x001fe20000000000 */
[----:B------:R-:W-:Y:S02]  /*0e10*/  SHF.L.U32 R3, R23, R28, RZ ;  /* 0x0000001c17037219 */ /* 0x000fe400000006ff */
[----:B------:R-:W-:Y:S01]  /*0e20*/  LOP3.LUT R12, R27, R12, RZ, 0xc0, !PT ;  /* 0x0000000c1b0c7212 */ /* 0x000fe200078ec0ff */
[----:B------:R-:W-:Y:S01]  /*0e30*/  IMAD.MOV R8, RZ, RZ, -R4 ;  /* 0x000000ffff087224 */ /* 0x000fe200078e0a04 */
[----:B------:R-:W-:Y:S02]  /*0e40*/  SEL R6, R6, R29, !P1 ;  /* 0x0000001d06067207 */ /* 0x000fe40004800000 */
[----:B------:R-:W-:Y:S01]  /*0e50*/  LOP3.LUT R5, R14, R5, RZ, 0xc0, !PT ;  /* 0x000000050e057212 */ /* 0x000fe200078ec0ff */
[----:B------:R-:W-:Y:S02]  /*0e60*/  IMAD R9, R3, R4, R12 ;  /* 0x0000000403097224 */ /* 0x000fe400078e020c */
[----:B--2---:R-:W-:-:S02]  /*0e70*/  IMAD R3, R8, R21, R20 ;  /* 0x0000001508037224 */ /* 0x004fc400078e0214 */
[----:B---3--:R-:W-:Y:S02]  /*0e80*/  IMAD R6, R9, R25, R6 ;  /* 0x0000001909067224 */ /* 0x008fe400078e0206 */
[----:B------:R-:W-:Y:S02]  /*0e90*/  IMAD R103, R3, R24, R5 ;  /* 0x0000001803677224 */ /* 0x000fe400078e0205 */
[----:B------:R-:W-:-:S03]  /*0ea0*/  IMAD.MOV.U32 R4, RZ, RZ, 0x1 ;  /* 0x00000001ff047424 */ /* 0x000fc600078e00ff */
[----:B------:R-:W-:Y:S02]  /*0eb0*/  SEL R100, R103, R6, !P1 ;  /* 0x0000000667647207 */ /* 0x000fe40004800000 */
[----:B------:R-:W-:Y:S02]  /*0ec0*/  PRMT R3, R4, 0x7610, R3 ;  /* 0x0000761004037816 */ /* 0x000fe40000000003 */
[----:B------:R-:W-:-:S07]  /*0ed0*/  SEL R103, R6, R103, !P1 ;  /* 0x0000006706677207 */ /* 0x000fce0004800000 */
.L_x_8:
[----:B------:R-:W-:-:S08]  /*0ee0*/  NOP ;  /* 0x0000000000007918 */ /* 0x000fd00000000000 */
[----:B------:R-:W0:Y:S02]  /*0ef0*/  USETMAXREG.TRY_ALLOC.CTAPOOL UP0, 0xe8 ;  /* 0x000000e8000079c8 */ /* 0x000e240008000600 */
[----:B0-----:R-:W-:-:S13]  /*0f00*/  PLOP3.LUT P0, PT, PT, PT, UP0, 0x80, 0x0 ;  /* 0x000000000000781c */ /* 0x001fda0003f0f008 */
[----:B------:R-:W-:Y:S05]  /*0f10*/  @!P0 BRA `(.L_x_8) ;  /* 0xfffffffc00f08947 */ /* 0x000fea000383ffff */
[----:B------:R-:W-:Y:S01]  /*0f20*/  ULDC.64 UR4, c[0x0][0x598] ;  /* 0x0001660000047ab9 */ /* 0x000fe20000000a00 */
[----:B------:R-:W-:Y:S01]  /*0f30*/  ULDC.64 UR38, c[0x0][0x208] ;  /* 0x0000820000267ab9 */ /* 0x000fe20000000a00 */
[----:B------:R-:W-:-:S04]  /*0f40*/  ISETP.NE.U32.AND P0, PT, RZ, UR4, PT ;  /* 0x00000004ff007c0c */ /* 0x000fc8000bf05070 */
[----:B------:R-:W-:-:S13]  /*0f50*/  ISETP.NE.AND.EX P0, PT, RZ, UR5, PT, P0 ;  /* 0x00000005ff007c0c */ /* 0x000fda000bf05300 */
[----:B------:R-:W-:Y:S05]  /*0f60*/  @!P0 BRA `(.L_x_11) ;  /* 0x00000000001c8947 */ /* 0x000fea0003800000 */
[----:B------:R-:W0:Y:S02]  /*0f70*/  LDC.64 R4, c[0x0][0x598] ;  /* 0x00016600ff047b82 */ /* 0x000e240000000a00 */
[----:B0-----:R-:W2:Y:S02]  /*0f80*/  LDG.E.64 R4, desc[UR38][R4.64] ;  /* 0x0000002604047981 */ /* 0x001ea4000c1e1b00 */
[----:B--2---:R-:W-:-:S04]  /*0f90*/  ISETP.NE.U32.AND P0, PT, R4, RZ, PT ;  /* 0x000000ff0400720c */ /* 0x004fc80003f05070 */
[----:B------:R-:W-:-:S13]  /*0fa0*/  ISETP.NE.AND.EX P0, PT, R5, RZ, PT, P0 ;  /* 0x000000ff0500720c */ /* 0x000fda0003f05300 */
[----:B------:R-:W-:Y:S05]  /*0fb0*/  @!P0 BRA `(.L_x_11) ;  /* 0x0000000000088947 */ /* 0x000fea0003800000 */
[----:B------:R0:W5:Y:S01]  /*0fc0*/  LD.E R23, desc[UR38][R4.64] ;  /* 0x0000002604177980 */ /* 0x000162000c101900 */
[----:B------:R-:W-:Y:S05]  /*0fd0*/  BRA `(.L_x_12) ;  /* 0x0000000000247947 */ /* 0x000fea0003800000 */
.L_x_11:
[----:B------:R-:W-:Y:S02]  /*0fe0*/  ULDC.64 UR4, c[0x0][0x588] ;  /* 0x0001620000047ab9 */ /* 0x000fe40000000a00 */
[----:B------:R-:W-:-:S04]  /*0ff0*/  ISETP.NE.U32.AND P0, PT, RZ, UR4, PT ;  /* 0x00000004ff007c0c */ /* 0x000fc8000bf05070 */
[----:B------:R-:W-:-:S13]  /*1000*/  ISETP.NE.AND.EX P0, PT, RZ, UR5, PT, P0 ;  /* 0x00000005ff007c0c */ /* 0x000fda000bf05300 */
[----:B------:R-:W-:Y:S05]  /*1010*/  @!P0 BRA `(.L_x_13) ;  /* 0x00000000000c8947 */ /* 0x000fea0003800000 */
[----:B------:R-:W0:Y:S02]  /*1020*/  LDC.64 R4, c[0x0][0x588] ;  /* 0x00016200ff047b82 */ /* 0x000e240000000a00 */
[----:B0-----:R1:W5:Y:S01]  /*1030*/  LDG.E R23, desc[UR38][R4.64] ;  /* 0x0000002604177981 */ /* 0x001362000c1e1900 */
[----:B------:R-:W-:Y:S05]  /*1040*/  BRA `(.L_x_12) ;  /* 0x0000000000087947 */ /* 0x000fea0003800000 */
.L_x_13:
[----:B------:R-:W-:Y:S02]  /*1050*/  ULDC UR4, c[0x0][0x580] ;  /* 0x0001600000047ab9 */ /* 0x000fe40000000800 */
[----:B------:R-:W-:-:S07]  /*1060*/  IMAD.U32 R23, RZ, RZ, UR4 ;  /* 0x00000004ff177e24 */ /* 0x000fce000f8e00ff */
.L_x_12:
[----:B------:R-:W-:Y:S02]  /*1070*/  ULDC.64 UR4, c[0x0][0x5a0] ;  /* 0x0001680000047ab9 */ /* 0x000fe40000000a00 */
[----:B------:R-:W-:-:S04]  /*1080*/  ISETP.NE.U32.AND P0, PT, RZ, UR4, PT ;  /* 0x00000004ff007c0c */ /* 0x000fc8000bf05070 */
[----:B------:R-:W-:-:S13]  /*1090*/  ISETP.NE.AND.EX P0, PT, RZ, UR5, PT, P0 ;  /* 0x00000005ff007c0c */ /* 0x000fda000bf05300 */
[----:B------:R-:W-:Y:S05]  /*10a0*/  @!P0 BRA `(.L_x_14) ;  /* 0x00000000001c8947 */ /* 0x000fea0003800000 */
[----:B01----:R-:W0:Y:S02]  /*10b0*/  LDC.64 R4, c[0x0][0x5a0] ;  /* 0x00016800ff047b82 */ /* 0x003e240000000a00 */
[----:B0-----:R-:W2:Y:S02]  /*10c0*/  LDG.E.64 R4, desc[UR38][R4.64] ;  /* 0x0000002604047981 */ /* 0x001ea4000c1e1b00 */
[----:B--2---:R-:W-:-:S04]  /*10d0*/  ISETP.NE.U32.AND P0, PT, R4, RZ, PT ;  /* 0x000000ff0400720c */ /* 0x004fc80003f05070 */
[----:B------:R-:W-:-:S13]  /*10e0*/  ISETP.NE.AND.EX P0, PT, R5, RZ, PT, P0 ;  /* 0x000000ff0500720c */ /* 0x000fda0003f05300 */
[----:B------:R-:W-:Y:S05]  /*10f0*/  @!P0 BRA `(.L_x_14) ;  /* 0x0000000000088947 */ /* 0x000fea0003800000 */
[----:B------:R0:W5:Y:S01]  /*1100*/  LD.E R90, desc[UR38][R4.64] ;  /* 0x00000026045a7980 */ /* 0x000162000c101900 */
[----:B------:R-:W-:Y:S05]  /*1110*/  BRA `(.L_x_15) ;  /* 0x0000000000247947 */ /* 0x000fea0003800000 */
.L_x_14:
[----:B------:R-:W-:Y:S02]  /*1120*/  ULDC.64 UR4, c[0x0][0x590] ;  /* 0x0001640000047ab9 */ /* 0x000fe40000000a00 */
[----:B------:R-:W-:-:S04]  /*1130*/  ISETP.NE.U32.AND P0, PT, RZ, UR4, PT ;  /* 0x00000004ff007c0c */ /* 0x000fc8000bf05070 */
[----:B------:R-:W-:-:S13]  /*1140*/  ISETP.NE.AND.EX P0, PT, RZ, UR5, PT, P0 ;  /* 0x00000005ff007c0c */ /* 0x000fda000bf05300 */
[----:B------:R-:W-:Y:S05]  /*1150*/  @!P0 BRA `(.L_x_16) ;  /* 0x00000000000c8947 */ /* 0x000fea0003800000 */
[----:B------:R-:W2:Y:S02]  /*1160*/  LDC.64 R90, c[0x0][0x590] ;  /* 0x00016400ff5a7b82 */ /* 0x000ea40000000a00 */
[----:B--2---:R2:W5:Y:S01]  /*1170*/  LDG.E R90, desc[UR38][R90.64] ;  /* 0x000000265a5a7981 */ /* 0x004562000c1e1900 */
[----:B------:R-:W-:Y:S05]  /*1180*/  BRA `(.L_x_15) ;  /* 0x0000000000087947 */ /* 0x000fea0003800000 */
.L_x_16:
[----:B------:R-:W-:Y:S02]  /*1190*/  ULDC UR4, c[0x0][0x584] ;  /* 0x0001610000047ab9 */ /* 0x000fe40000000800 */
[----:B------:R-:W-:-:S07]  /*11a0*/  IMAD.U32 R90, RZ, RZ, UR4 ;  /* 0x00000004ff5a7e24 */ /* 0x000fce000f8e00ff */
.L_x_15:
[----:B------:R-:W-:-:S13]  /*11b0*/  LOP3.LUT P0, RZ, R3, 0xff, RZ, 0xc0, !PT ;  /* 0x000000ff03ff7812 */ /* 0x000fda000780c0ff */
[----:B------:R-:W-:Y:S05]  /*11c0*/  @!P0 EXIT ;  /* 0x000000000000894d */ /* 0x000fea0003800000 */
[----:B------:R-:W3:Y:S01]  /*11d0*/  LDC R93, c[0x0][0x658] ;  /* 0x00019600ff5d7b82 */ /* 0x000ee20000000800 */
[----:B------:R-:W-:Y:S01]  /*11e0*/  LOP3.LUT R7, R7, 0x1, RZ, 0xc0, !PT ;  /* 0x0000000107077812 */ /* 0x000fe200078ec0ff */
[----:B------:R-:W-:Y:S01]  /*11f0*/  ULDC.64 UR6, c[0x0][0x288] ;  /* 0x0000a20000067ab9 */ /* 0x000fe20000000a00 */
[----:B------:R-:W-:Y:S01]  /*1200*/  SHF.R.U32.HI R3, RZ, 0x2, R95 ;  /* 0x00000002ff037819 */ /* 0x000fe2000001165f */
[----:B------:R-:W-:Y:S01]  /*1210*/  UIADD3 UR4, UR7, 0x3f, URZ ;  /* 0x0000003f07047890 */ /* 0x000fe2000fffe03f */
[----:B------:R-:W-:Y:S01]  /*1220*/  SHF.R.U32.HI R0, RZ, 0x1, R0 ;  /* 0x00000001ff007819 */ /* 0x000fe20000011600 */
[----:B------:R-:W-:Y:S01]  /*1230*/  IMAD.SHL.U32 R88, R7, 0x40, RZ ;  /* 0x0000004007587824 */ /* 0x000fe200078e00ff */
[----:B------:R-:W-:Y:S01]  /*1240*/  LOP3.LUT R3, R3, 0x7, RZ, 0xc0, !PT ;  /* 0x0000000703037812 */ /* 0x000fe200078ec0ff */
[----:B------:R-:W4:Y:S01]  /*1250*/  LDC.64 R8, c[0x0][0x5c8] ;  /* 0x00017200ff087b82 */ /* 0x000f220000000a00 */
[----:B------:R-:W-:Y:S01]  /*1260*/  USHF.R.S32.HI UR5, URZ, 0x1f, UR4 ;  /* 0x0000001f3f057899 */ /* 0x000fe20008011404 */
[----:B------:R-:W-:Y:S01]  /*1270*/  LOP3.LUT R0, R0, 0x30, RZ, 0xc0, !PT ;  /* 0x0000003000007812 */ /* 0x000fe200078ec0ff */
[----:B------:R-:W-:Y:S01]  /*1280*/  IMAD.MOV.U32 R6, RZ, RZ, 0x1 ;  /* 0x00000001ff067424 */ /* 0x000fe200078e00ff */
[--C-:B------:R-:W-:Y:S01]  /*1290*/  LOP3.LUT R88, R88, 0x40, R3.reuse, 0xe2, !PT ;  /* 0x0000004058587812 */ /* 0x100fe200078ee203 */
[----:B------:R-:W-:Y:S01]  /*12a0*/  ULEA.HI UR5, UR5, UR4, URZ, 0x6 ;  /* 0x0000000405057291 */ /* 0x000fe2000f8f303f */
[-C--:B01----:R-:W-:Y:S01]  /*12b0*/  IADD3 R4, RZ, -R0.reuse, -R3 ;  /* 0x80000000ff047210 */ /* 0x083fe20007ffe803 */
[----:B------:R-:W-:Y:S01]  /*12c0*/  IMAD.U32 R5, RZ, RZ, UR6 ;  /* 0x00000006ff057e24 */ /* 0x000fe2000f8e00ff */
[----:B------:R-:W0:Y:S01]  /*12d0*/  LDC R97, c[0x0][0x600] ;  /* 0x00018000ff617b82 */ /* 0x000e220000000800 */
[----:B------:R-:W-:Y:S01]  /*12e0*/  LOP3.LUT R88, R88, R0, RZ, 0xfc, !PT ;  /* 0x0000000058587212 */ /* 0x000fe200078efcff */
[----:B------:R-:W-:Y:S01]  /*12f0*/  IMAD.MOV.U32 R0, RZ, RZ, -0x1 ;  /* 0xffffffffff007424 */ /* 0x000fe200078e00ff */
[----:B------:R-:W-:Y:S01]  /*1300*/  USHF.R.S32.HI UR43, URZ, 0x6, UR5 ;  /* 0x000000063f2b7899 */ /* 0x000fe20008011405 */
[----:B------:R-:W-:Y:S01]  /*1310*/  LOP3.LUT R94, R95, 0x3, RZ, 0xc0, !PT ;  /* 0x000000035f5e7812 */ /* 0x000fe200078ec0ff */
[----:B------:R-:W-:Y:S01]  /*1320*/  IMAD R4, R7, -0x40, R4 ;  /* 0xffffffc007047824 */ /* 0x000fe200078e0204 */
[C---:B------:R-:W-:Y:S01]  /*1330*/  LOP3.LUT R96, R95.reuse, 0x80, RZ, 0xc0, !PT ;  /* 0x000000805f607812 */ /* 0x040fe200078ec0ff */
[----:B------:R-:W-:Y:S01]  /*1340*/  UISETP.LT.AND UP0, UPT, UR43, 0x1, UPT ;  /* 0x000000012b00788c */ /* 0x000fe2000bf01270 */
[-C--:B---3--:R-:W-:Y:S01]  /*1350*/  SHF.L.U32 R0, R0, R93.reuse, RZ ;  /* 0x0000005d00007219 */ /* 0x088fe200000006ff */
[----:B------:R-:W-:Y:S01]  /*1360*/  ULDC UR4, c[0x0][0x284] ;  /* 0x0000a10000047ab9 */ /* 0x000fe20000000800 */
[----:B------:R-:W-:Y:S01]  /*1370*/  IMAD R94, R94, -0x2, R5 ;  /* 0xfffffffe5e5e7824 */ /* 0x000fe200078e0205 */
[----:B------:R-:W-:Y:S01]  /*1380*/  USEL UR44, UR43, 0x1, UP0 ;  /* 0x000000012b2c7887 */ /* 0x000fe20008000000 */
[----:B------:R-:W-:Y:S01]  /*1390*/  SHF.L.U32 R93, R6, R93, RZ ;  /* 0x0000005d065d7219 */ /* 0x000fe200000006ff */
[----:B------:R-:W-:Y:S01]  /*13a0*/  IMAD.SHL.U32 R95, R95, 0x2, RZ ;  /* 0x000000025f5f7824 */ /* 0x000fe200078e00ff */
[----:B------:R-:W-:Y:S01]  /*13b0*/  LOP3.LUT R102, R18, 0x1, RZ, 0xfc, !PT ;  /* 0x0000000112667812 */ /* 0x000fe200078efcff */
[----:B------:R-:W-:Y:S01]  /*13c0*/  VIADD R99, R4, UR4 ;  /* 0x0000000404637c36 */ /* 0x000fe20008000000 */
[C---:B----4-:R-:W-:Y:S01]  /*13d0*/  SHF.L.U64.HI R92, R8.reuse, 0x3, R9 ;  /* 0x00000003085c7819 */ /* 0x050fe20000010209 */
[----:B--2---:R-:W-:Y:S01]  /*13e0*/  IMAD.SHL.U32 R91, R8, 0x8, RZ ;  /* 0x00000008085b7824 */ /* 0x004fe200078e00ff */
[----:B------:R-:W-:Y:S01]  /*13f0*/  SHF.R.U32.HI R96, RZ, 0x7, R96 ;  /* 0x00000007ff607819 */ /* 0x000fe20000011660 */
[----:B------:R-:W-:Y:S01]  /*1400*/  IMAD.MOV.U32 R89, RZ, RZ, RZ ;  /* 0x000000ffff597224 */ /* 0x000fe200078e00ff */
[----:B------:R-:W-:Y:S01]  /*1410*/  LOP3.LUT R98, RZ, R0, RZ, 0x33, !PT ;  /* 0x00000000ff627212 */ /* 0x000fe200078e33ff */
[----:B------:R-:W-:Y:S01]  /*1420*/  UIADD3 UR44, UR43, -UR44, URZ ;  /* 0x8000002c2b2c7290 */ /* 0x000fe2000fffe03f */
[----:B------:R-:W-:Y:S01]  /*1430*/  UMOV UR40, URZ ;  /* 0x0000003f00287c82 */ /* 0x000fe20008000000 */
[----:B0-----:R-:W-:Y:S01]  /*1440*/  VIADD R97, R97, 0xffffffff ;  /* 0xffffffff61617836 */ /* 0x001fe20000000000 */
[----:B------:R-:W-:-:S09]  /*1450*/  UMOV UR41, URZ ;  /* 0x0000003f00297c82 */ /* 0x000fd20008000000 */
.L_x_162:
[----:B0-----:R-:W0:Y:S01]  /*1460*/  SHFL.IDX PT, R0, R96, RZ, 0x1f ;  /* 0x00001fff60007589 */ /* 0x001e2200000e0000 */
[----:B-1----:R-:W1:Y:S01]  /*1470*/  S2UR UR7, SR_CgaCtaId ;  /* 0x00000000000779c3 */ /* 0x002e620000008800 */
[----:B------:R-:W-:Y:S01]  /*1480*/  UMOV UR6, 0x400 ;  /* 0x0000040000067882 */ /* 0x000fe20000000000 */
[----:B0-----:R-:W-:Y:S01]  /*1490*/  R2UR UR4, R0 ;  /* 0x00000000000472ca */ /* 0x001fe200000e0000 */
[----:B-1----:R-:W-:-:S12]  /*14a0*/  ULEA UR6, UR7, UR6, 0x18 ;  /* 0x0000000607067291 */ /* 0x002fd8000f8ec03f */
[----:B------:R-:W-:-:S04]  /*14b0*/  ULEA.HI UR5, UR4, UR4, URZ, 0x1 ;  /* 0x0000000404057291 */ /* 0x000fc8000f8f083f */
[----:B------:R-:W-:-:S04]  /*14c0*/  ULOP3.LUT UR5, UR5, 0x7fffe, URZ, 0xc0, !UPT ;  /* 0x0007fffe05057892 */ /* 0x000fc8000f8ec03f */
[----:B------:R-:W-:-:S03]  /*14d0*/  UIADD3 UR5, UR4, -UR5, URZ ;  /* 0x8000000504057290 */ /* 0x000fc6000fffe03f */
[----:B------:R-:W-:Y:S01]  /*14e0*/  ULDC UR4, c[0x0][0x28c] ;  /* 0x0000a30000047ab9 */ /* 0x000fe20000000800 */
[----:B------:R-:W-:Y:S01]  /*14f0*/  ULEA UR5, UR5, UR6, 0xd ;  /* 0x0000000605057291 */ /* 0x000fe2000f8e683f */
[----:B------:R-:W-:-:S03]  /*1500*/  ISETP.LT.AND P0, PT, RZ, UR4, PT ;  /* 0x00000004ff007c0c */ /* 0x000fc6000bf01270 */
[----:B------:R-:W-:-:S04]  /*1510*/  UIADD3 UR5, UR5, 0x100, URZ ;  /* 0x0000010005057890 */ /* 0x000fc8000fffe03f */
[----:B------:R-:W-:-:S04]  /*1520*/  USHF.R.U32.HI UR5, URZ, 0x4, UR5 ;  /* 0x000000043f057899 */ /* 0x000fc80008011605 */
[----:B------:R-:W-:-:S04]  /*1530*/  ULOP3.LUT UR5, UR5, 0x3fff, URZ, 0xc0, !UPT ;  /* 0x00003fff05057892 */ /* 0x000fc8000f8ec03f */
[----:B------:R-:W-:Y:S01]  /*1540*/  ULOP3.LUT UR45, UR5, 0x10000, URZ, 0xfc, !UPT ;  /* 0x00010000052d7892 */ /* 0x000fe2000f8efc3f */
[----:B--2345:R-:W-:Y:S11]  /*1550*/  @P0 BRA `(.L_x_17) ;  /* 0x0000000000400947 */ /* 0x03cff60003800000 */
[----:B------:R-:W-:Y:S01]  /*1560*/  MOV R0, 0x0 ;  /* 0x0000000000007802 */ /* 0x000fe20000000f00 */
[----:B------:R-:W-:Y:S01]  /*1570*/  ULDC.64 UR4, c[0x4][0x68] ;  /* 0x01001a0000047ab9 */ /* 0x000fe20000000a00 */
[----:B------:R-:W-:Y:S01]  /*1580*/  ULDC.64 UR6, c[0x4][0x8] ;  /* 0x0100020000067ab9 */ /* 0x000fe20000000a00 */
[----:B------:R-:W-:Y:S01]  /*1590*/  IMAD.U32 R4, RZ, RZ, UR4 ;  /* 0x00000004ff047e24 */ /* 0x000fe2000f8e00ff */
[----:B------:R0:W1:Y:S01]  /*15a0*/  LDC.64 R14, c[0x4][R0] ;  /* 0x01000000000e7b82 */ /* 0x0000620000000a00 */
[----:B------:R-:W-:Y:S01]  /*15b0*/  IMAD.U32 R5, RZ, RZ, UR5 ;  /* 0x00000005ff057e24 */ /* 0x000fe2000f8e00ff */
[----:B------:R-:W-:Y:S01]  /*15c0*/  ULDC.64 UR4, c[0x4][0x70] ;  /* 0x01001c0000047ab9 */ /* 0x000fe20000000a00 */
[----:B------:R-:W-:Y:S02]  /*15d0*/  IMAD.U32 R10, RZ, RZ, UR6 ;  /* 0x00000006ff0a7e24 */ /* 0x000fe4000f8e00ff */
[----:B------:R-:W-:Y:S02]  /*15e0*/  IMAD.U32 R6, RZ, RZ, UR4 ;  /* 0x00000004ff067e24 */ /* 0x000fe4000f8e00ff */
[----:B------:R-:W-:-:S02]  /*15f0*/  IMAD.U32 R7, RZ, RZ, UR5 ;  /* 0x00000005ff077e24 */ /* 0x000fc4000f8e00ff */
[----:B------:R-:W-:Y:S02]  /*1600*/  IMAD.U32 R11, RZ, RZ, UR7 ;  /* 0x00000007ff0b7e24 */ /* 0x000fe4000f8e00ff */
[----:B------:R-:W-:Y:S02]  /*1610*/  IMAD.MOV.U32 R8, RZ, RZ, 0x1e1 ;  /* 0x000001e1ff087424 */ /* 0x000fe400078e00ff */
[----:B------:R-:W-:Y:S02]  /*1620*/  IMAD.MOV.U32 R12, RZ, RZ, 0x1 ;  /* 0x00000001ff0c7424 */ /* 0x000fe400078e00ff */
[----:B0-----:R-:W-:-:S07]  /*1630*/  IMAD.MOV.U32 R13, RZ, RZ, RZ ;  /* 0x000000ffff0d7224 */ /* 0x001fce00078e00ff */
[----:B------:R-:W-:-:S07]  /*1640*/  LEPC R20, `(.L_x_17) ;  /* 0x000000001014794e */ /* 0x000fce0000000000 */
[----:B-1---5:R-:W-:Y:S05]  /*1650*/  CALL.ABS.NOINC R14 ;  /* 0x000000000e007343 */ /* 0x022fea0003c00000 */
.L_x_17:
[----:B------:R-:W-:-:S13]  /*1660*/  ISETP.NE.AND P0, PT, R102, 0x3, PT ;  /* 0x000000036600780c */ /* 0x000fda0003f05270 */
[----:B------:R-:W-:Y:S05]  /*1670*/  @!P0 BRA `(.L_x_18) ;  /* 0x0000000000048947 */ /* 0x000fea0003800000 */
[----:B------:R-:W-:Y:S01]  /*1680*/  BPT.TRAP 0x1 ;  /* 0x000000040000795c */ /* 0x000fe20000300000 */
.L_x_18:
[----:B------:R-:W0:Y:S01]  /*1690*/  S2UR UR5, SR_CgaCtaId ;  /* 0x00000000000579c3 */ /* 0x000e220000008800 */
[----:B------:R-:W-:Y:S01]  /*16a0*/  UMOV UR4, 0x400 ;  /* 0x0000040000047882 */ /* 0x000fe20000000000 */
[----:B------:R-:W-:Y:S02]  /*16b0*/  IMAD.U32 R0, RZ, RZ, UR40 ;  /* 0x00000028ff007e24 */ /* 0x000fe4000f8e00ff */
[----:B------:R-:W-:-:S03]  /*16c0*/  IMAD.U32 R3, RZ, RZ, UR41 ;  /* 0x00000029ff037e24 */ /* 0x000fc6000f8e00ff */
[----:B------:R-:W-:Y:S01]  /*16d0*/  SHF.L.U32 R0, R0, 0x1f, RZ ;  /* 0x0000001f00007819 */ /* 0x000fe200000006ff */
[----:B0-----:R-:W-:-:S06]  /*16e0*/  ULEA UR4, UR5, UR4, 0x18 ;  /* 0x0000000405047291 */ /* 0x001fcc000f8ec03f */
[----:B------:R-:W-:-:S04]  /*16f0*/  IMAD.U32 R6, RZ, RZ, UR4 ;  /* 0x00000004ff067e24 */ /* 0x000fc8000f8e00ff */
[----:B------:R-:W-:-:S04]  /*1700*/  IMAD R3, R3, 0x8, R6 ;  /* 0x0000000803037824 */ /* 0x000fc800078e0206 */
[----:B------:R0:W1:Y:S01]  /*1710*/  SYNCS.PHASECHK.TRANS64.TRYWAIT P1, [R3+URZ], R0 ;  /* 0x00000000030075a7 */ /* 0x000062000802017f */
[----:B------:R-:W-:Y:S05]  /*1720*/  @!P0 BRA `(.L_x_19) ;  /* 0x0000000000048947 */ /* 0x000fea0003800000 */
[----:B------:R-:W-:Y:S01]  /*1730*/  BPT.TRAP 0x1 ;  /* 0x000000040000795c */ /* 0x000fe20000300000 */
.L_x_19:
[----:B------:R-:W-:-:S05]  /*1740*/  IMAD.U32 R4, RZ, RZ, UR44 ;  /* 0x0000002cff047e24 */ /* 0x000fca000f8e00ff */
[----:B------:R-:W-:Y:S01]  /*1750*/  ISETP.GE.AND P2, PT, R4, 0x1, PT ;  /* 0x000000010400780c */ /* 0x000fe20003f46270 */
[----:B-1----:R-:W-:-:S12]  /*1760*/  @P1 BRA `(.L_x_20) ;  /* 0x0000000000081947 */ /* 0x002fd80003800000 */
[----:B------:R-:W1:Y:S02]  /*1770*/  SYNCS.PHASECHK.TRANS64.TRYWAIT P1, [R3+URZ], R0 ;  /* 0x00000000030075a7 */ /* 0x000e64000802017f */
[----:B-1----:R-:W-:Y:S05]  /*1780*/  @!P1 BRA `(.L_x_21) ;  /* 0x0000006400589947 */ /* 0x002fea0003800000 */
.L_x_20:
[----:B------:R-:W-:Y:S05]  /*1790*/  WARPSYNC.ALL ;  /* 0x0000000000007948 */ /* 0x000fea0003800000 */
[----:B------:R-:W-:Y:S01]  /*17a0*/  R2UR UR4, R6 ;  /* 0x00000000060472ca */ /* 0x000fe200000e0000 */
[----:B------:R-:W-:Y:S01]  /*17b0*/  ULEA UR5, UR41, UR45, 0xa ;  /* 0x0000002d29057291 */ /* 0x000fe2000f8e503f */
[----:B------:R-:W-:Y:S01]  /*17c0*/  WARPGROUP.ARRIVE ;  /* 0x00000000000079c5 */ /* 0x000fe20000000000 */
[----:B------:R-:W-:Y:S01]  /*17d0*/  UMOV UR9, 0x40000040 ;  /* 0x4000004000097882 */ /* 0x000fe20000000000 */
[----:B------:R-:W-:-:S04]  /*17e0*/  UMOV UR11, 0x40000040 ;  /* 0x40000040000b7882 */ /* 0x000fc80000000000 */
[----:B------:R-:W-:-:S05]  /*17f0*/  UMOV UR8, UR5 ;  /* 0x0000000500087c82 */ /* 0x000fca0008000000 */
[----:B------:R-:W-:-:S04]  /*1800*/  UIADD3 UR4, UR4, 0xc100, URZ ;  /* 0x0000c10004047890 */ /* 0x000fc8000fffe03f */
[----:B------:R-:W-:-:S04]  /*1810*/  USHF.R.U32.HI UR4, URZ, 0x4, UR4 ;  /* 0x000000043f047899 */ /* 0x000fc80008011604 */
[----:B------:R-:W-:-:S04]  /*1820*/  ULOP3.LUT UR4, UR4, 0x3fff, URZ, 0xc0, !UPT ;  /* 0x00003fff04047892 */ /* 0x000fc8000f8ec03f */
[----:B------:R-:W-:-:S04]  /*1830*/  ULOP3.LUT UR4, UR4, 0x10000, URZ, 0xfc, !UPT ;  /* 0x0001000004047892 */ /* 0x000fc8000f8efc3f */
[----:B------:R-:W-:-:S07]  /*1840*/  ULEA UR6, UR41, UR4, 0xa ;  /* 0x0000000429067291 */ /* 0x000fce000f8e503f */
[----:B------:R-:W-:Y:S02]  /*1850*/  UMOV UR10, UR6 ;  /* 0x00000006000a7c82 */ /* 0x000fe40008000000 */
[----:B------:R-:W-:Y:S01]  /*1860*/  HGMMA.64x128x16.F32 R24, gdesc[UR8], RZ, !UPT, gsb0 ;  /* 0x01e00000081879f0 */ /* 0x000fe2000c0008ff */
[----:B------:R-:W-:Y:S02]  /*1870*/  UIADD3 UR8, UR5, 0x2, URZ ;  /* 0x0000000205087890 */ /* 0x000fe4000fffe03f */
[----:B------:R-:W-:Y:S01]  /*1880*/  UIADD3 UR10, UR6, 0x2, URZ ;  /* 0x00000002060a7890 */ /* 0x000fe2000fffe03f */
[----:B------:R-:W-:Y:S01]  /*1890*/  UMOV UR9, 0x40000040 ;  /* 0x4000004000097882 */ /* 0x000fe20000000000 */
[----:B------:R-:W-:Y:S01]  /*18a0*/  UMOV UR11, 0x40000040 ;  /* 0x40000040000b7882 */ /* 0x000fe20000000000 */
[----:B------:R-:W-:Y:S02]  /*18b0*/  WARPGROUP.DEPBAR.LE gsb0, 0x0 ;  /* 0x00008000000079c5 */ /* 0x000fe40000010000 */
[----:B------:R-:W-:-:S06]  /*18c0*/  WARPGROUP.ARRIVE ;  /* 0x00000000000079c5 */ /* 0x000fcc0000000000 */
[----:B------:R-:W-:Y:S01]  /*18d0*/  HGMMA.64x128x16.F32 R24, gdesc[UR8], R24, gsb0 ;  /* 0x01e00000081879f0 */ /* 0x000fe20008000818 */
        /* <DEDUP_REMOVED lines=13> */
[----:B------:R-:W-:Y:S03]  /*19b0*/  HGMMA.64x128x16.F32 R24, gdesc[UR8], R24, gsb0 ;  /* 0x01e00000081879f0 */ /* 0x000fe60008000818 */
[----:B------:R-:W-:Y:S02]  /*19c0*/  WARPGROUP.DEPBAR.LE gsb0, 0x0 ;  /* 0x00008000000079c5 */ /* 0x000fe40000010000 */
[----:B------:R-:W-:Y:S05]  /*19d0*/  @!P2 BRA `(.L_x_22) ;  /* 0x000000040028a947 */ /* 0x000fea0003800000 */
[----:B------:R-:W-:Y:S01]  /*19e0*/  UIADD3 UR5, UR41, 0x1, URZ ;  /* 0x0000000129057890 */ /* 0x000fe2000fffe03f */
[----:B01----:R-:W-:Y:S02]  /*19f0*/  IMAD.U32 R0, RZ, RZ, UR44 ;  /* 0x0000002cff007e24 */ /* 0x003fe4000f8e00ff */
[----:B------:R-:W-:Y:S01]  /*1a00*/  IMAD.U32 R3, RZ, RZ, UR41 ;  /* 0x00000029ff037e24 */ /* 0x000fe2000f8e00ff */
[----:B------:R-:W-:-:S04]  /*1a10*/  UISETP.NE.AND UP0, UPT, UR5, 0x3, UPT ;  /* 0x000000030500788c */ /* 0x000fc8000bf05270 */
[----:B------:R-:W-:Y:S02]  /*1a20*/  USEL UR6, URZ, 0x1, UP0 ;  /* 0x000000013f067887 */ /* 0x000fe40008000000 */
[----:B------:R-:W-:Y:S02]  /*1a30*/  USEL UR5, UR5, URZ, UP0 ;  /* 0x0000003f05057287 */ /* 0x000fe40008000000 */
[----:B------:R-:W-:-:S06]  /*1a40*/  ULOP3.LUT UR6, UR40, UR6, URZ, 0x3c, !UPT ;  /* 0x0000000628067292 */ /* 0x000fcc000f8e3c3f */
[----:B------:R-:W-:-:S07]  /*1a50*/  IMAD.U32 R7, RZ, RZ, UR6 ;  /* 0x00000006ff077e24 */ /* 0x000fce000f8e00ff */
.L_x_29:
[----:B------:R-:W-:Y:S05]  /*1a60*/  @!P0 BRA `(.L_x_23) ;  /* 0x0000000000048947 */ /* 0x000fea0003800000 */
[----:B------:R-:W-:Y:S01]  /*1a70*/  BPT.TRAP 0x1 ;  /* 0x000000040000795c */ /* 0x000fe20000300000 */
.L_x_23:
[----:B------:R-:W0:Y:S01]  /*1a80*/  S2UR UR7, SR_CgaCtaId ;  /* 0x00000000000779c3 */ /* 0x000e220000008800 */
[----:B------:R-:W-:Y:S01]  /*1a90*/  UMOV UR6, 0x400 ;  /* 0x0000040000067882 */ /* 0x000fe20000000000 */
[----:B------:R-:W-:Y:S01]  /*1aa0*/  IMAD.U32 R5, RZ, RZ, UR5 ;  /* 0x00000005ff057e24 */ /* 0x000fe2000f8e00ff */
[----:B------:R-:W-:Y:S01]  /*1ab0*/  SHF.L.U32 R4, R7, 0x1f, RZ ;  /* 0x0000001f07047819 */ /* 0x000fe200000006ff */
[----:B0-----:R-:W-:-:S06]  /*1ac0*/  ULEA UR6, UR7, UR6, 0x18 ;  /* 0x0000000607067291 */ /* 0x001fcc000f8ec03f */
[----:B------:R-:W-:-:S04]  /*1ad0*/  IMAD.U32 R6, RZ, RZ, UR6 ;  /* 0x00000006ff067e24 */ /* 0x000fc8000f8e00ff */
[----:B------:R-:W-:-:S04]  /*1ae0*/  IMAD R5, R5, 0x8, R6 ;  /* 0x0000000805057824 */ /* 0x000fc800078e0206 */
[----:B------:R0:W1:Y:S01]  /*1af0*/  SYNCS.PHASECHK.TRANS64.TRYWAIT P1, [R5+URZ], R4 ;  /* 0x00000004050075a7 */ /* 0x000062000802017f */
[----:B------:R-:W-:Y:S05]  /*1b00*/  @!P0 BRA `(.L_x_24) ;  /* 0x0000000000048947 */ /* 0x000fea0003800000 */
[----:B------:R-:W-:Y:S01]  /*1b10*/  BPT.TRAP 0x1 ;  /* 0x000000040000795c */ /* 0x000fe20000300000 */
.L_x_24:
[----:B-1----:R-:W-:Y:S05]  /*1b20*/  @P1 BRA `(.L_x_25) ;  /* 0x0000000000081947 */ /* 0x002fea0003800000 */
[----:B------:R-:W1:Y:S02]  /*1b30*/  SYNCS.PHASECHK.TRANS64.TRYWAIT P1, [R5+URZ], R4 ;  /* 0x00000004050075a7 */ /* 0x000e64000802017f */
[----:B-1----:R-:W-:Y:S05]  /*1b40*/  @!P1 BRA `(.L_x_26) ;  /* 0x00000060007c9947 */ /* 0x002fea0003800000 */
.L_x_25:
[----:B------:R-:W-:Y:S01]  /*1b50*/  ULEA UR6, UR5, UR45, 0xa ;  /* 0x0000002d05067291 */ /* 0x000fe2000f8e503f */
[----:B------:R-:W-:Y:S01]  /*1b60*/  WARPGROUP.ARRIVE ;  /* 0x00000000000079c5 */ /* 0x000fe20000000000 */
[----:B------:R-:W-:Y:S01]  /*1b70*/  ULEA UR7, UR5, UR4, 0xa ;  /* 0x0000000405077291 */ /* 0x000fe2000f8e503f */
[----:B------:R-:W-:Y:S01]  /*1b80*/  UMOV UR9, 0x40000040 ;  /* 0x4000004000097882 */ /* 0x000fe20000000000 */
[----:B------:R-:W-:-:S03]  /*1b90*/  UMOV UR11, 0x40000040 ;  /* 0x40000040000b7882 */ /* 0x000fc60000000000 */
[----:B------:R-:W-:Y:S02]  /*1ba0*/  UMOV UR8, UR6 ;  /* 0x0000000600087c82 */ /* 0x000fe40008000000 */
[----:B------:R-:W-:Y:S02]  /*1bb0*/  UMOV UR10, UR7 ;  /* 0x00000007000a7c82 */ /* 0x000fe40008000000 */
[----:B------:R-:W-:Y:S01]  /*1bc0*/  HGMMA.64x128x16.F32 R24, gdesc[UR8], R24, gsb0 ;  /* 0x01e00000081879f0 */ /* 0x000fe20008000818 */
[----:B------:R-:W-:Y:S02]  /*1bd0*/  UIADD3 UR8, UR6, 0x2, URZ ;  /* 0x0000000206087890 */ /* 0x000fe4000fffe03f */
[----:B------:R-:W-:Y:S01]  /*1be0*/  UIADD3 UR10, UR7, 0x2, URZ ;  /* 0x00000002070a7890 */ /* 0x000fe2000fffe03f */
[----:B------:R-:W-:Y:S01]  /*1bf0*/  UMOV UR9, 0x40000040 ;  /* 0x4000004000097882 */ /* 0x000fe20000000000 */
[----:B------:R-:W-:Y:S01]  /*1c00*/  UMOV UR11, 0x40000040 ;  /* 0x40000040000b7882 */ /* 0x000fe20000000000 */
[----:B------:R-:W-:-:S02]  /*1c10*/  WARPGROUP.DEPBAR.LE gsb0, 0x0 ;  /* 0x00008000000079c5 */ /* 0x000fc40000010000 */
        /* <DEDUP_REMOVED lines=18> */
[----:B------:R-:W-:Y:S01]  /*1d40*/  BPT.TRAP 0x1 ;  /* 0x000000040000795c */ /* 0x000fe20000300000 */
.L_x_27:
[----:B------:R-:W-:-:S13]  /*1d50*/  ISETP.NE.AND P1, PT, R22, RZ, PT ;  /* 0x000000ff1600720c */ /* 0x000fda0003f25270 */
[----:B01----:R-:W-:-:S04]  /*1d60*/  @P1 IMAD R4, R3, 0x8, R6 ;  /* 0x0000000803041824 */ /* 0x003fc800078e0206 */
[----:B------:R-:W-:-:S05]  /*1d70*/  @P1 VIADD R4, R4, 0x18 ;  /* 0x0000001804041836 */ /* 0x000fca0000000000 */
[----:B------:R-:W-:-:S04]  /*1d80*/  @P1 PRMT R4, R19, 0x654, R4 ;  /* 0x0000065413041816 */ /* 0x000fc80000000004 */
[----:B------:R0:W-:Y:S01]  /*1d90*/  @P1 SYNCS.ARRIVE.TRANS64.RED.A1T0 RZ, [R4+URZ], RZ ;  /* 0x000000ff04ff19a7 */ /* 0x0001e2000810043f */
[----:B------:R-:W-:-:S13]  /*1da0*/  ISETP.GT.U32.AND P1, PT, R18, 0x1, PT ;  /* 0x000000011200780c */ /* 0x000fda0003f24070 */
[----:B0-----:R-:W-:Y:S05]  /*1db0*/  @P1 BRA `(.L_x_28) ;  /* 0x0000000000041947 */ /* 0x001fea0003800000 */
[----:B------:R-:W-:Y:S01]  /*1dc0*/  BPT.TRAP 0x1 ;  /* 0x000000040000795c */ /* 0x000fe20000300000 */
.L_x_28:
[----:B------:R-:W-:Y:S01]  /*1dd0*/  UIADD3 UR5, UR5, 0x1, URZ ;  /* 0x0000000105057890 */ /* 0x000fe2000fffe03f */
[C---:B------:R-:W-:Y:S01]  /*1de0*/  ISETP.GT.AND P2, PT, R0.reuse, 0x1, PT ;  /* 0x000000010000780c */ /* 0x040fe20003f44270 */
[----:B------:R-:W-:Y:S02]  /*1df0*/  VIADD R3, R3, 0x1 ;  /* 0x0000000103037836 */ /* 0x000fe40000000000 */
[----:B------:R-:W-:Y:S01]  /*1e00*/  UISETP.NE.AND UP0, UPT, UR5, 0x3, UPT ;  /* 0x000000030500788c */ /* 0x000fe2000bf05270 */
[----:B------:R-:W-:Y:S02]  /*1e10*/  VIADD R0, R0, 0xffffffff ;  /* 0xffffffff00007836 */ /* 0x000fe40000000000 */
[C---:B------:R-:W-:Y:S01]  /*1e20*/  ISETP.NE.AND P1, PT, R3.reuse, 0x3, PT ;  /* 0x000000030300780c */ /* 0x040fe20003f25270 */
[----:B------:R-:W-:Y:S02]  /*1e30*/  USEL UR6, URZ, 0x1, UP0 ;  /* 0x000000013f067887 */ /* 0x000fe40008000000 */
[----:B------:R-:W-:Y:S01]  /*1e40*/  USEL UR5, UR5, URZ, UP0 ;  /* 0x0000003f05057287 */ /* 0x000fe20008000000 */
[----:B------:R-:W-:-:S03]  /*1e50*/  SEL R3, R3, RZ, P1 ;  /* 0x000000ff03037207 */ /* 0x000fc60000800000 */
[----:B------:R-:W-:Y:S01]  /*1e60*/  LOP3.LUT R7, R7, UR6, RZ, 0x3c, !PT ;  /* 0x0000000607077c12 */ /* 0x000fe2000f8e3cff */
[----:B------:R-:W-:Y:S07]  /*1e70*/  @P2 BRA `(.L_x_29) ;  /* 0xfffffff800f82947 */ /* 0x000fee000383ffff */
.L_x_22:
[----:B01----:R-:W0:Y:S02]  /*1e80*/  LDC R0, c[0x0][0x28c] ;  /* 0x0000a300ff007b82 */ /* 0x003e240000000800 */
[----:B0-----:R-:W-:-:S13]  /*1e90*/  ISETP.GE.AND P1, PT, R0, 0x1, PT ;  /* 0x000000010000780c */ /* 0x001fda0003f26270 */
[----:B------:R-:W-:Y:S05]  /*1ea0*/  @!P1 BRA `(.L_x_30) ;  /* 0x0000000000449947 */ /* 0x000fea0003800000 */
[----:B------:R-:W-:Y:S05]  /*1eb0*/  @!P0 BRA `(.L_x_31) ;  /* 0x0000000000048947 */ /* 0x000fea0003800000 */
[----:B------:R-:W-:Y:S01]  /*1ec0*/  BPT.TRAP 0x1 ;  /* 0x000000040000795c */ /* 0x000fe20000300000 */
.L_x_31:
[----:B------:R-:W-:-:S13]  /*1ed0*/  ISETP.NE.AND P0, PT, R22, RZ, PT ;  /* 0x000000ff1600720c */ /* 0x000fda0003f05270 */
[----:B------:R-:W-:-:S05]  /*1ee0*/  VOTEU.ANY UP0, P0 ;  /* 0x00000000003f7886 */ /* 0x000fca0000000100 */
[----:B------:R-:W-:-:S06]  /*1ef0*/  @UP0 UIADD3 UR4, UR44, UR41, URZ ;  /* 0x000000292c040290 */ /* 0x000fcc000fffe03f */
[----:B------:R-:W-:Y:S02]  /*1f00*/  IMAD.U32 R4, RZ, RZ, UR4 ;  /* 0x00000004ff047e24 */ /* 0x000fe4000f8e00ff */
[----:B------:R-:W-:Y:S02]  /*1f10*/  IMAD.U32 R3, RZ, RZ, UR4 ;  /* 0x00000004ff037e24 */ /* 0x000fe4000f8e00ff */
[----:B------:R-:W-:-:S05]  /*1f20*/  @P0 IMAD.WIDE.U32 R4, R4, -0x55555555, RZ ;  /* 0xaaaaaaab04040825 */ /* 0x000fca00078e00ff */
[----:B------:R-:W-:-:S05]  /*1f30*/  @P0 SHF.R.U32.HI R0, RZ, 0x1, R5 ;  /* 0x00000001ff000819 */ /* 0x000fca0000011605 */
[----:B------:R-:W-:-:S04]  /*1f40*/  @P0 IMAD R0, R0, -0x3, R3 ;  /* 0xfffffffd00000824 */ /* 0x000fc800078e0203 */
[----:B------:R-:W-:-:S04]  /*1f50*/  @P0 IMAD R0, R0, 0x8, R6 ;  /* 0x0000000800000824 */ /* 0x000fc800078e0206 */
[----:B------:R-:W-:-:S05]  /*1f60*/  @P0 VIADD R0, R0, 0x18 ;  /* 0x0000001800000836 */ /* 0x000fca0000000000 */
[----:B------:R-:W-:-:S04]  /*1f70*/  @P0 PRMT R0, R19, 0x654, R0 ;  /* 0x0000065413000816 */ /* 0x000fc80000000000 */
[----:B------:R0:W-:Y:S01]  /*1f80*/  @P0 SYNCS.ARRIVE.TRANS64.RED.A1T0 RZ, [R0+URZ], RZ ;  /* 0x000000ff00ff09a7 */ /* 0x0001e2000810043f */
[----:B------:R-:W-:-:S13]  /*1f90*/  ISETP.GT.U32.AND P0, PT, R18, 0x1, PT ;  /* 0x000000011200780c */ /* 0x000fda0003f04070 */
[----:B0-----:R-:W-:Y:S05]  /*1fa0*/  @P0 BRA `(.L_x_30) ;  /* 0x0000000000040947 */ /* 0x001fea0003800000 */
[----:B------:R-:W-:Y:S01]  /*1fb0*/  BPT.TRAP 0x1 ;  /* 0x000000040000795c */ /* 0x000fe20000300000 */
.L_x_30:
[----:B------:R-:W-:Y:S01]  /*1fc0*/  IMAD.SHL.U32 R100, R100, 0x80, RZ ;  /* 0x0000008064647824 */ /* 0x000fe200078e00ff */
[----:B------:R-:W-:Y:S01]  /*1fd0*/  UIADD3 UR41, UR43, UR41, URZ ;  /* 0x000000292b297290 */ /* 0x000fe2000fffe03f */
[----:B------:R-:W-:Y:S01]  /*1fe0*/  SHF.R.S32.HI R11, RZ, 0x1f, R101 ;  /* 0x0000001fff0b7819 */ /* 0x000fe20000011465 */
[----:B------:R-:W-:Y:S01]  /*1ff0*/  UISETP.GE.U32.AND UP1, UPT, UR43, 0x3, UPT ;  /* 0x000000032b00788c */ /* 0x000fe2000bf26070 */
[----:B------:R-:W-:Y:S01]  /*2000*/  IMAD.SHL.U32 R6, R103, 0x80, RZ ;  /* 0x0000008067067824 */ /* 0x000fe200078e00ff */
[----:B------:R-:W-:Y:S01]  /*2010*/  ULDC UR7, c[0x0][0x288] ;  /* 0x0000a20000077ab9 */ /* 0x000fe20000000800 */
[C---:B------:R-:W-:Y:S01]  /*2020*/  LOP3.LUT R8, R100.reuse, 0x6, R95, 0xf8, !PT ;  /* 0x0000000664087812 */ /* 0x040fe200078ef85f */
[----:B------:R-:W-:Y:S01]  /*2030*/  UISETP.GT.U32.AND UP0, UPT, UR41, 0x2, UPT ;  /* 0x000000022900788c */ /* 0x000fe2000bf04070 */
[----:B------:R-:W-:Y:S01]  /*2040*/  ISETP.GE.AND P0, PT, R100, UR7, PT ;  /* 0x0000000764007c0c */ /* 0x000fe2000bf06270 */
[----:B------:R-:W-:Y:S01]  /*2050*/  ULDC.64 UR4, c[0x0][0x5d0] ;  /* 0x0001740000047ab9 */ /* 0x000fe20000000a00 */
[--C-:B------:R-:W-:Y:S01]  /*2060*/  SHF.R.S32.HI R9, RZ, 0x1f, R8.reuse ;  /* 0x0000001fff097819 */ /* 0x100fe20000011408 */
[----:B------:R-:W-:Y:S01]  /*2070*/  ULDC UR10, c[0x0][0x284] ;  /* 0x0000a100000a7ab9 */ /* 0x000fe20000000800 */
[----:B------:R-:W-:Y:S01]  /*2080*/  IMAD R0, R11, UR4, RZ ;  /* 0x000000040b007c24 */ /* 0x000fe2000f8e02ff */
[----:B------:R-:W-:Y:S01]  /*2090*/  UISETP.LT.U32.AND UP0, UPT, UR43, 0x3, UP0 ;  /* 0x000000032b00788c */ /* 0x000fe20008701070 */
[----:B------:R-:W-:Y:S01]  /*20a0*/  ISETP.GE.OR P0, PT, R6, UR10, P0 ;  /* 0x0000000a06007c0c */ /* 0x000fe20008706670 */
[----:B------:R-:W-:Y:S01]  /*20b0*/  IMAD.WIDE.U32 R4, R101, UR4, R8 ;  /* 0x0000000465047c25 */ /* 0x000fe2000f8e0008 */
[----:B------:R-:W-:Y:S01]  /*20c0*/  ULDC.64 UR8, c[0x0][0x5c8] ;  /* 0x0001720000087ab9 */ /* 0x000fe20000000a00 */
[----:B------:R-:W-:-:S02]  /*20d0*/  USEL UR6, URZ, 0x1, !UP0 ;  /* 0x000000013f067887 */ /* 0x000fc4000c000000 */
[----:B------:R-:W-:Y:S01]  /*20e0*/  IMAD R3, R101, UR5, R0 ;  /* 0x0000000565037c24 */ /* 0x000fe2000f8e0200 */
[----:B------:R-:W-:Y:S01]  /*20f0*/  @UP1 UIMAD.WIDE.U32 UR4, UR41, -0x55555555, URZ ;  /* 0xaaaaaaab290418a5 */ /* 0x000fe2000f8e003f */
[----:B------:R-:W-:Y:S01]  /*2100*/  IMAD.WIDE R104, R103, 0x80, R88 ;  /* 0x0000008067687825 */ /* 0x000fe200078e0258 */
[----:B------:R-:W-:Y:S02]  /*2110*/  ULOP3.LUT UR40, UR40, UR6, URZ, 0x3c, !UPT ;  /* 0x0000000628287292 */ /* 0x000fe4000f8e3c3f */
[----:B------:R-:W-:Y:S01]  /*2120*/  @UP1 USHF.R.U32.HI UR4, URZ, 0x1, UR5 ;  /* 0x000000013f041899 */ /* 0x000fe20008011605 */
[----:B------:R-:W-:Y:S02]  /*2130*/  IMAD.IADD R5, R5, 0x1, R3 ;  /* 0x0000000105057824 */ /* 0x000fe400078e0203 */
[----:B------:R-:W-:Y:S01]  /*2140*/  IMAD R3, R105, UR8, RZ ;  /* 0x0000000869037c24 */ /* 0x000fe2000f8e02ff */
[----:B------:R-:W-:Y:S01]  /*2150*/  @UP1 ULOP3.LUT UR40, UR40, 0x1, UR4, 0x78, !UPT ;  /* 0x0000000128281892 */ /* 0x000fe2000f8e7804 */
[----:B------:R-:W-:-:S04]  /*2160*/  IMAD.WIDE.U32 R106, R104, UR8, R4 ;  /* 0x00000008686a7c25 */ /* 0x000fc8000f8e0004 */
[----:B------:R-:W-:Y:S02]  /*2170*/  IMAD R7, R104, UR9, R3 ;  /* 0x0000000968077c24 */ /* 0x000fe4000f8e0203 */
[----:B------:R-:W-:Y:S01]  /*2180*/  IMAD.MOV.U32 R0, RZ, RZ, -0x1 ;  /* 0xffffffffff007424 */ /* 0x000fe200078e00ff */
[----:B------:R-:W-:Y:S06]  /*2190*/  @P0 BRA `(.L_x_32) ;  /* 0x00000040001c0947 */ /* 0x000fec0003800000 */
[----:B-----5:R-:W-:Y:S01]  /*21a0*/  FSETP.NEU.AND P0, PT, R90, RZ, PT ;  /* 0x000000ff5a00720b */ /* 0x020fe20003f0d000 */
[----:B------:R-:W-:Y:S01]  /*21b0*/  IMAD.IADD R4, R94, 0x1, -R100 ;  /* 0x000000015e047824 */ /* 0x000fe200078e0a64 */
[----:B------:R-:W-:Y:S01]  /*21c0*/  BSSY B0, `(.L_x_32) ;  /* 0x0000404000007945 */ /* 0x000fe20003800000 */
[----:B------:R-:W-:Y:S02]  /*21d0*/  IMAD.IADD R3, R99, 0x1, -R6 ;  /* 0x0000000163037824 */ /* 0x000fe400078e0a06 */
[----:B------:R-:W-:Y:S01]  /*21e0*/  IMAD.IADD R103, R107, 0x1, R7 ;  /* 0x000000016b677824 */ /* 0x000fe200078e0207 */
[----:B------:R-:W-:-:S04]  /*21f0*/  ISETP.GT.AND P2, PT, R4, RZ, PT ;  /* 0x000000ff0400720c */ /* 0x000fc80003f44270 */
[----:B------:R-:W-:-:S03]  /*2200*/  ISETP.GT.AND P1, PT, R3, RZ, P2 ;  /* 0x000000ff0300720c */ /* 0x000fc60001724270 */
[----:B------:R-:W-:Y:S10]  /*2210*/  @!P0 BRA `(.L_x_33) ;  /* 0x0000002c00288947 */ /* 0x000ff40003800000 */
[----:B------:R-:W0:Y:S01]  /*2220*/  LDC.64 R110, c[0x0][0x5b8] ;  /* 0x00016e00ff6e7b82 */ /* 0x000e220000000a00 */
[----:B------:R-:W-:-:S07]  /*2230*/  ULDC.64 UR4, c[0x0][0x5c0] ;  /* 0x0001700000047ab9 */ /* 0x000fce0000000a00 */
[----:B------:R-:W1:Y:S08]  /*2240*/  LDC.64 R112, c[0x0][0x5b0] ;  /* 0x00016c00ff707b82 */ /* 0x000e700000000a00 */
[----:B------:R-:W2:Y:S01]  /*2250*/  LDC.64 R114, c[0x0][0x5a8] ;  /* 0x00016a00ff727b82 */ /* 0x000ea20000000a00 */
[-C--:B0-----:R-:W-:Y:S02]  /*2260*/  IMAD R6, R11, R110.reuse, RZ ;  /* 0x0000006e0b067224 */ /* 0x081fe400078e02ff */
[----:B------:R-:W-:-:S04]  /*2270*/  IMAD.WIDE.U32 R108, R101, R110, R8 ;  /* 0x0000006e656c7225 */ /* 0x000fc800078e0008 */
[----:B------:R-:W-:Y:S02]  /*2280*/  IMAD R107, R101, R111, R6 ;  /* 0x0000006f656b7224 */ /* 0x000fe400078e0206 */
[-C--:B-1----:R-:W-:Y:S02]  /*2290*/  IMAD R5, R105, R112.reuse, RZ ;  /* 0x0000007069057224 */ /* 0x082fe400078e02ff */
[----:B------:R-:W-:Y:S02]  /*22a0*/  IMAD.IADD R13, R109, 0x1, R107 ;  /* 0x000000016d0d7824 */ /* 0x000fe400078e026b */
[----:B------:R-:W-:Y:S02]  /*22b0*/  IMAD.MOV.U32 R12, RZ, RZ, R108 ;  /* 0x000000ffff0c7224 */ /* 0x000fe400078e006c */
[C---:B------:R-:W-:Y:S02]  /*22c0*/  IMAD R111, R104.reuse, R113, R5 ;  /* 0x00000071686f7224 */ /* 0x040fe400078e0205 */
[----:B------:R-:W-:-:S04]  /*22d0*/  IMAD.WIDE.U32 R6, R104, R112, R12 ;  /* 0x0000007068067225 */ /* 0x000fc800078e000c */
[----:B------:R-:W-:Y:S01]  /*22e0*/  IMAD.IADD R5, R7, 0x1, R111 ;  /* 0x0000000107057824 */ /* 0x000fe200078e026f */
[----:B--2---:R-:W-:-:S04]  /*22f0*/  LEA R14, P0, R6, R114, 0x1 ;  /* 0x00000072060e7211 */ /* 0x004fc800078008ff */
[----:B------:R-:W-:-:S05]  /*2300*/  LEA.HI.X R15, R6, R115, R5, 0x1, P0 ;  /* 0x00000073060f7211 */ /* 0x000fca00000f0c05 */
[----:B------:R0:W2:Y:S01]  /*2310*/  @P1 LDG.E.LTC128B.U16 R5, desc[UR38][R14.64] ;  /* 0x000000260e051981 */ /* 0x0000a2000c1e1520 */
[----:B------:R-:W-:Y:S01]  /*2320*/  LEA R10, P0, R106, UR4, 0x1 ;  /* 0x000000046a0a7c11 */ /* 0x000fe2000f8008ff */
[----:B------:R-:W-:Y:S01]  /*2330*/  IMAD.WIDE.U32 R6, R104, R112, R8 ;  /* 0x0000007068067225 */ /* 0x000fe200078e0008 */
[----:B------:R-:W-:Y:S03]  /*2340*/  BSSY B1, `(.L_x_34) ;  /* 0x0000012000017945 */ /* 0x000fe60003800000 */
[----:B------:R-:W-:Y:S02]  /*2350*/  IMAD.IADD R7, R111, 0x1, R7 ;  /* 0x000000016f077824 */ /* 0x000fe400078e0207 */
[----:B------:R-:W-:Y:S01]  /*2360*/  IMAD.WIDE.U32 R20, R101, R110, R6 ;  /* 0x0000006e65147225 */ /* 0x000fe200078e0006 */
[----:B0-----:R-:W-:-:S03]  /*2370*/  SHF.L.U64.HI R15, R112, 0x3, R113 ;  /* 0x00000003700f7819 */ /* 0x001fc60000010271 */
[----:B------:R-:W-:Y:S01]  /*2380*/  IMAD.IADD R7, R107, 0x1, R21 ;  /* 0x000000016b077824 */ /* 0x000fe200078e0215 */
[----:B------:R-:W-:Y:S01]  /*2390*/  LEA R6, P4, R20, R114, 0x1 ;  /* 0x0000007214067211 */ /* 0x000fe200078808ff */
[----:B------:R-:W-:-:S03]  /*23a0*/  IMAD.SHL.U32 R14, R112, 0x8, RZ ;  /* 0x00000008700e7824 */ /* 0x000fc600078e00ff */
[----:B------:R-:W-:Y:S01]  /*23b0*/  LEA.HI.X R7, R20, R115, R7, 0x1, P4 ;  /* 0x0000007314077211 */ /* 0x000fe200020f0c07 */
[----:B--2---:R-:W-:-:S05]  /*23c0*/  HADD2.F32 R11, -RZ, R5.H0_H0 ;  /* 0x20000005ff0b7230 */ /* 0x004fca0000004100 */
[----:B------:R-:W-:-:S04]  /*23d0*/  FMUL R11, R11, R90 ;  /* 0x0000005a0b0b7220 */ /* 0x000fc80000400000 */
[----:B------:R-:W-:Y:S01]  /*23e0*/  FFMA R24, R24, R23, R11 ;  /* 0x0000001718187223 */ /* 0x000fe2000000000b */
[----:B------:R-:W-:Y:S02]  /*23f0*/  LEA.HI.X R11, R106, UR5, R103, 0x1, P0 ;  /* 0x000000056a0b7c11 */ /* 0x000fe400080f0c67 */
[----:B------:R-:W-:Y:S02]  /*2400*/  ISETP.GT.AND P0, PT, R4, 0x1, PT ;  /* 0x000000010400780c */ /* 0x000fe40003f04270 */
[----:B------:R-:W-:Y:S02]  /*2410*/  F2FP.F16.F32.PACK_AB R24, RZ, R24 ;  /* 0x00000018ff18723e */ /* 0x000fe400000000ff */
[----:B------:R-:W-:-:S03]  /*2420*/  ISETP.GT.AND P3, PT, R3, RZ, P0 ;  /* 0x000000ff0300720c */ /* 0x000fc60000764270 */
[----:B------:R0:W-:Y:S10]  /*2430*/  @P1 STG.E.U16 desc[UR38][R10.64], R24 ;  /* 0x000000180a001986 */ /* 0x0001f4000c101526 */
[----:B------:R-:W-:Y:S05]  /*2440*/  @!P3 BRA `(.L_x_35) ;  /* 0x000000000004b947 */ /* 0x000fea0003800000 */
[----:B------:R1:W5:Y:S02]  /*2450*/  LDG.E.LTC128B.U16 R5, desc[UR38][R6.64+0x2] ;  /* 0x0000022606057981 */ /* 0x000364000c1e1520 */
.L_x_35:
[----:B------:R-:W-:Y:S05]  /*2460*/  BSYNC B1 ;  /* 0x0000000000017941 */ /* 0x000fea0003800000 */
.L_x_34:
[----:B-----5:R-:W-:Y:S01]  /*2470*/  HADD2.F32 R103, -RZ, R5.H0_H0 ;  /* 0x20000005ff677230 */ /* 0x020fe20000004100 */
[----:B------:R-:W-:Y:S01]  /*2480*/  ISETP.GT.AND P2, PT, R3, 0x8, P2 ;  /* 0x000000080300780c */ /* 0x000fe20001744270 */
[----:B------:R-:W-:Y:S01]  /*2490*/  IMAD.WIDE.U32 R20, R104, R112, R14 ;  /* 0x0000007068147225 */ /* 0x000fe200078e000e */
[----:B0-----:R-:W-:-:S03]  /*24a0*/  PRMT R24, R5, 0x7610, R24 ;  /* 0x0000761005187816 */ /* 0x001fc60000000018 */
[----:B------:R-:W-:Y:S01]  /*24b0*/  FMUL R12, R103, R90 ;  /* 0x0000005a670c7220 */ /* 0x000fe20000400000 */
[----:B------:R-:W-:Y:S01]  /*24c0*/  IMAD.IADD R111, R111, 0x1, R21 ;  /* 0x000000016f6f7824 */ /* 0x000fe200078e0215 */
[----:B------:R-:W-:Y:S02]  /*24d0*/  IADD3 R108, P1, R108, R20, RZ ;  /* 0x000000146c6c7210 */ /* 0x000fe40007f3e0ff */
[----:B------:R-:W-:-:S03]  /*24e0*/  FFMA R12, R25, R23, R12 ;  /* 0x00000017190c7223 */ /* 0x000fc6000000000c */
[----:B------:R-:W-:Y:S01]  /*24f0*/  IMAD.X R13, R111, 0x1, R13, P1 ;  /* 0x000000016f0d7824 */ /* 0x000fe200008e060d */
[C---:B------:R-:W-:Y:S02]  /*2500*/  LEA R14, P1, R108.reuse, R114, 0x1 ;  /* 0x000000726c0e7211 */ /* 0x040fe400078208ff */
[----:B------:R-:W-:Y:S02]  /*2510*/  F2FP.F16.F32.PACK_AB R12, RZ, R12 ;  /* 0x0000000cff0c723e */ /* 0x000fe400000000ff */
[----:B------:R-:W-:Y:S02]  /*2520*/  LEA.HI.X R15, R108, R115, R13, 0x1, P1 ;  /* 0x000000736c0f7211 */ /* 0x000fe400008f0c0d */
[----:B------:R-:W-:-:S05]  /*2530*/  PRMT R21, R12, 0x7610, R21 ;  /* 0x000076100c157816 */ /* 0x000fca0000000015 */
[----:B------:R0:W-:Y:S04]  /*2540*/  @P3 STG.E.U16 desc[UR38][R10.64+0x2], R21 ;  /* 0x000002150a003986 */ /* 0x0001e8000c101526 */
[----:B------:R-:W2:Y:S01]  /*2550*/  @P2 LDG.E.LTC128B.U16 R24, desc[UR38][R14.64] ;  /* 0x000000260e182981 */ /* 0x000ea2000c1e1520 */
[----:B------:R-:W-:Y:S01]  /*2560*/  IADD3 R20, P1, R8, R20, RZ ;  /* 0x0000001408147210 */ /* 0x000fe20007f3e0ff */
[----:B------:R-:W-:Y:S01]  /*2570*/  BSSY B1, `(.L_x_36) ;  /* 0x0000011000017945 */ /* 0x000fe20003800000 */
[----:B------:R-:W-:Y:S02]  /*2580*/  SHF.L.U64.HI R13, R91, 0x1, R92 ;  /* 0x000000015b0d7819 */ /* 0x000fe4000001025c */
[----:B------:R-:W-:Y:S01]  /*2590*/  ISETP.GT.AND P0, PT, R3, 0x8, P0 ;  /* 0x000000080300780c */ /* 0x000fe20000704270 */
[----:B0-----:R-:W-:Y:S01]  /*25a0*/  IMAD.X R21, R9, 0x1, R111, P1 ;  /* 0x0000000109157824 */ /* 0x001fe200008e066f */
[----:B------:R-:W-:Y:S01]  /*25b0*/  LEA R12, P1, R91, R10, 0x1 ;  /* 0x0000000a5b0c7211 */ /* 0x000fe200078208ff */
[----:B------:R-:W-:-:S04]  /*25c0*/  IMAD.WIDE.U32 R20, R101, R110, R20 ;  /* 0x0000006e65147225 */ /* 0x000fc800078e0014 */
[----:B------:R-:W-:Y:S01]  /*25d0*/  IMAD.X R13, R13, 0x1, R11, P1 ;  /* 0x000000010d0d7824 */ /* 0x000fe200008e060b */
[----:B------:R-:W-:Y:S01]  /*25e0*/  LEA R8, P3, R20, R114, 0x1 ;  /* 0x0000007214087211 */ /* 0x000fe200078608ff */
[----:B------:R-:W-:-:S05]  /*25f0*/  IMAD.IADD R9, R107, 0x1, R21 ;  /* 0x000000016b097824 */ /* 0x000fca00078e0215 */
[----:B------:R-:W-:Y:S01]  /*2600*/  LEA.HI.X R9, R20, R115, R9, 0x1, P3 ;  /* 0x0000007314097211 */ /* 0x000fe200018f0c09 */
[----:B--2---:R-:W-:-:S05]  /*2610*/  HADD2.F32 R5, -RZ, R24.H0_H0 ;  /* 0x20000018ff057230 */ /* 0x004fca0000004100 */
[----:B------:R-:W-:-:S04]  /*2620*/  FMUL R5, R5, R90 ;  /* 0x0000005a05057220 */ /* 0x000fc80000400000 */
[----:B------:R-:W-:-:S05]  /*2630*/  FFMA R5, R26, R23, R5 ;  /* 0x000000171a057223 */ /* 0x000fca0000000005 */
[----:B------:R-:W-:-:S05]  /*2640*/  F2FP.F16.F32.PACK_AB R5, RZ, R5 ;  /* 0x00000005ff05723e */ /* 0x000fca00000000ff */
[----:B------:R0:W-:Y:S01]  /*2650*/  @P2 STG.E.U16 desc[UR38][R12.64], R5 ;  /* 0x000000050c002986 */ /* 0x0001e2000c101526 */
[----:B------:R-:W-:Y:S05]  /*2660*/  @!P0 BRA `(.L_x_37) ;  /* 0x0000000000048947 */ /* 0x000fea0003800000 */
[----:B------:R2:W5:Y:S02]  /*2670*/  LDG.E.LTC128B.U16 R24, desc[UR38][R8.64+0x2] ;  /* 0x0000022608187981 */ /* 0x000564000c1e1520 */
.L_x_37:
[----:B------:R-:W-:Y:S05]  /*2680*/  BSYNC B1 ;  /* 0x0000000000017941 */ /* 0x000fea0003800000 */
.L_x_36:
[----:B0----5:R-:W-:Y:S01]  /*2690*/  HADD2.F32 R5, -RZ, R24.H0_H0 ;  /* 0x20000018ff057230 */ /* 0x021fe20000004100 */
[----:B------:R-:W-:Y:S01]  /*26a0*/  ISETP.GT.AND P1, PT, R4, 0x8, PT ;  /* 0x000000080400780c */ /* 0x000fe20003f24270 */
[----:B------:R-:W-:Y:S03]  /*26b0*/  BSSY B1, `(.L_x_38) ;  /* 0x0000008000017945 */ /* 0x000fe60003800000 */
[----:B------:R-:W-:Y:S01]  /*26c0*/  FMUL R14, R5, R90 ;  /* 0x0000005a050e7220 */ /* 0x000fe20000400000 */
[----:B------:R-:W-:-:S03]  /*26d0*/  ISETP.GT.AND P2, PT, R3, RZ, P1 ;  /* 0x000000ff0300720c */ /* 0x000fc60000f44270 */
[----:B------:R-:W-:-:S05]  /*26e0*/  FFMA R14, R27, R23, R14 ;  /* 0x000000171b0e7223 */ /* 0x000fca000000000e */
[----:B------:R-:W-:-:S05]  /*26f0*/  F2FP.F16.F32.PACK_AB R14, RZ, R14 ;  /* 0x0000000eff0e723e */ /* 0x000fca00000000ff */
[----:B------:R0:W-:Y:S01]  /*2700*/  @P0 STG.E.U16 desc[UR38][R12.64+0x2], R14 ;  /* 0x0000020e0c000986 */ /* 0x0001e2000c101526 */
[----:B------:R-:W-:Y:S05]  /*2710*/  @!P2 BRA `(.L_x_39) ;  /* 0x000000000004a947 */ /* 0x000fea0003800000 */
[----:B------:R3:W5:Y:S02]  /*2720*/  LDG.E.LTC128B.U16 R24, desc[UR38][R6.64+0x10] ;  /* 0x0000102606187981 */ /* 0x000764000c1e1520 */
.L_x_39:
[----:B------:R-:W-:Y:S05]  /*2730*/  BSYNC B1 ;  /* 0x0000000000017941 */ /* 0x000fea0003800000 */
.L_x_38:
[----:B-----5:R-:W-:Y:S01]  /*2740*/  HADD2.F32 R5, -RZ, R24.H0_H0 ;  /* 0x20000018ff057230 */ /* 0x020fe20000004100 */
        /* <DEDUP_REMOVED lines=9> */
.L_x_41:
[----:B------:R-:W-:Y:S05]  /*27e0*/  BSYNC B1 ;  /* 0x0000000000017941 */ /* 0x000fea0003800000 */
.L_x_40:
[----:B----45:R-:W-:Y:S01]  /*27f0*/  HADD2.F32 R5, -RZ, R24.H0_H0 ;  /* 0x20000018ff057230 */ /* 0x030fe20000004100 */
[----:B------:R-:W-:Y:S01]  /*2800*/  ISETP.GT.AND P1, PT, R3, 0x8, P1 ;  /* 0x000000080300780c */ /* 0x000fe20000f24270 */
[----:B------:R-:W-:Y:S03]  /*2810*/  BSSY B1, `(.L_x_42) ;  /* 0x0000007000017945 */ /* 0x000fe60003800000 */
[----:B0-----:R-:W-:-:S04]  /*2820*/  FMUL R14, R5, R90 ;  /* 0x0000005a050e7220 */ /* 0x001fc80000400000 */
[----:B------:R-:W-:-:S05]  /*2830*/  FFMA R14, R29, R23, R14 ;  /* 0x000000171d0e7223 */ /* 0x000fca000000000e */
[----:B------:R-:W-:-:S05]  /*2840*/  F2FP.F16.F32.PACK_AB R14, RZ, R14 ;  /* 0x0000000eff0e723e */ /* 0x000fca00000000ff */
[----:B------:R0:W-:Y:S01]  /*2850*/  @P3 STG.E.U16 desc[UR38][R10.64+0x12], R14 ;  /* 0x0000120e0a003986 */ /* 0x0001e2000c101526 */
[----:B------:R-:W-:Y:S05]  /*2860*/  @!P1 BRA `(.L_x_43) ;  /* 0x0000000000049947 */ /* 0x000fea0003800000 */
[----:B------:R4:W5:Y:S02]  /*2870*/  LDG.E.LTC128B.U16 R24, desc[UR38][R8.64+0x10] ;  /* 0x0000102608187981 */ /* 0x000964000c1e1520 */
.L_x_43:
[----:B------:R-:W-:Y:S05]  /*2880*/  BSYNC B1 ;  /* 0x0000000000017941 */ /* 0x000fea0003800000 */
.L_x_42:
[----:B-----5:R-:W-:Y:S01]  /*2890*/  HADD2.F32 R5, -RZ, R24.H0_H0 ;  /* 0x20000018ff057230 */ /* 0x020fe20000004100 */
[----:B------:R-:W-:Y:S01]  /*28a0*/  ISETP.GT.AND P0, PT, R3, 0x8, P0 ;  /* 0x000000080300780c */ /* 0x000fe20000704270 */
[----:B------:R-:W-:Y:S03]  /*28b0*/  BSSY B1, `(.L_x_44) ;  /* 0x0000007000017945 */ /* 0x000fe60003800000 */
[----:B------:R-:W-:-:S04]  /*28c0*/  FMUL R5, R5, R90 ;  /* 0x0000005a05057220 */ /* 0x000fc80000400000 */
[----:B------:R-:W-:-:S05]  /*28d0*/  FFMA R5, R30, R23, R5 ;  /* 0x000000171e057223 */ /* 0x000fca0000000005 */
[----:B------:R-:W-:-:S05]  /*28e0*/  F2FP.F16.F32.PACK_AB R5, RZ, R5 ;  /* 0x00000005ff05723e */ /* 0x000fca00000000ff */
[----:B------:R0:W-:Y:S01]  /*28f0*/  @P1 STG.E.U16 desc[UR38][R12.64+0x10], R5 ;  /* 0x000010050c001986 */ /* 0x0001e2000c101526 */
[----:B------:R-:W-:Y:S05]  /*2900*/  @!P0 BRA `(.L_x_45) ;  /* 0x0000000000048947 */ /* 0x000fea0003800000 */
[----:B------:R0:W5:Y:S02]  /*2910*/  LDG.E.LTC128B.U16 R24, desc[UR38][R8.64+0x12] ;  /* 0x0000122608187981 */ /* 0x000164000c1e1520 */
.L_x_45:
[----:B------:R-:W-:Y:S05]  /*2920*/  BSYNC B1 ;  /* 0x0000000000017941 */ /* 0x000fea0003800000 */
.L_x_44:
        /* <DEDUP_REMOVED lines=10> */
.L_x_47:
[----:B------:R-:W-:Y:S05]  /*29d0*/  BSYNC B1 ;  /* 0x0000000000017941 */ /* 0x000fea0003800000 */
.L_x_46:
        /* <DEDUP_REMOVED lines=10> */
.L_x_49:
[----:B------:R-:W-:Y:S05]  /*2a80*/  BSYNC B1 ;  /* 0x0000000000017941 */ /* 0x000fea0003800000 */
.L_x_48:
[----:B0----5:R-:W-:Y:S01]  /*2a90*/  HADD2.F32 R5, -RZ, R24.H0_H0 ;  /* 0x20000018ff057230 */ /* 0x021fe20000004100 */
        /* <DEDUP_REMOVED lines=8> */
.L_x_51:
[----:B------:R-:W-:Y:S05]  /*2b20*/  BSYNC B1 ;  /* 0x0000000000017941 */ /* 0x000fea0003800000 */
.L_x_50:
        /* <DEDUP_REMOVED lines=9> */
.L_x_53:
[----:B------:R-:W-:Y:S05]  /*2bc0*/  BSYNC B1 ;  /* 0x0000000000017941 */ /* 0x000fea0003800000 */
.L_x_52:
        /* <DEDUP_REMOVED lines=10> */
.L_x_55:
[----:B------:R-:W-:Y:S05]  /*2c70*/  BSYNC B1 ;  /* 0x0000000000017941 */ /* 0x000fea0003800000 */
.L_x_54:
        /* <DEDUP_REMOVED lines=10> */
.L_x_57:
[----:B------:R-:W-:Y:S05]  /*2d20*/  BSYNC B1 ;  /* 0x0000000000017941 */ /* 0x000fea0003800000 */
.L_x_56:
        /* <DEDUP_REMOVED lines=9> */
.L_x_59:
[----:B------:R-:W-:Y:S05]  /*2dc0*/  BSYNC B1 ;  /* 0x0000000000017941 */ /* 0x000fea0003800000 */
.L_x_58:
        /* <DEDUP_REMOVED lines=9> */
.L_x_61:
[----:B------:R-:W-:Y:S05]  /*2e60*/  BSYNC B1 ;  /* 0x0000000000017941 */ /* 0x000fea0003800000 */
.L_x_60:
        /* <DEDUP_REMOVED lines=10> */
.L_x_63:
[----:B------:R-:W-:Y:S05]  /*2f10*/  BSYNC B1 ;  /* 0x0000000000017941 */ /* 0x000fea0003800000 */
.L_x_62:
        /* <DEDUP_REMOVED lines=10> */
.L_x_65:
[----:B------:R-:W-:Y:S05]  /*2fc0*/  BSYNC B1 ;  /* 0x0000000000017941 */ /* 0x000fea0003800000 */
.L_x_64:
        /* <DEDUP_REMOVED lines=9> */
.L_x_67:
[----:B------:R-:W-:Y:S05]  /*3060*/  BSYNC B1 ;  /* 0x0000000000017941 */ /* 0x000fea0003800000 */
.L_x_66:
        /* <DEDUP_REMOVED lines=9> */
.L_x_69:
[----:B------:R-:W-:Y:S05]  /*3100*/  BSYNC B1 ;  /* 0x0000000000017941 */ /* 0x000fea0003800000 */
.L_x_68:
        /* <DEDUP_REMOVED lines=10> */
.L_x_71:
[----:B------:R-:W-:Y:S05]  /*31b0*/  BSYNC B1 ;  /* 0x0000000000017941 */ /* 0x000fea0003800000 */
.L_x_70:
        /* <DEDUP_REMOVED lines=10> */
.L_x_73:
[----:B------:R-:W-:Y:S05]  /*3260*/  BSYNC B1 ;  /* 0x0000000000017941 */ /* 0x000fea0003800000 */
.L_x_72:
        /* <DEDUP_REMOVED lines=9> */
.L_x_75:
[----:B------:R-:W-:Y:S05]  /*3300*/  BSYNC B1 ;  /* 0x0000000000017941 */ /* 0x000fea0003800000 */
.L_x_74:
        /* <DEDUP_REMOVED lines=9> */
.L_x_77:
[----:B------:R-:W-:Y:S05]  /*33a0*/  BSYNC B1 ;  /* 0x0000000000017941 */ /* 0x000fea0003800000 */
.L_x_76:
        /* <DEDUP_REMOVED lines=10> */
.L_x_79:
[----:B------:R-:W-:Y:S05]  /*3450*/  BSYNC B1 ;  /* 0x0000000000017941 */ /* 0x000fea0003800000 */
.L_x_78:
        /* <DEDUP_REMOVED lines=10> */
.L_x_81:
[----:B------:R-:W-:Y:S05]  /*3500*/  BSYNC B1 ;  /* 0x0000000000017941 */ /* 0x000fea0003800000 */
.L_x_80:
        /* <DEDUP_REMOVED lines=9> */
.L_x_83:
[----:B------:R-:W-:Y:S05]  /*35a0*/  BSYNC B1 ;  /* 0x0000000000017941 */ /* 0x000fea0003800000 */
.L_x_82:
        /* <DEDUP_REMOVED lines=9> */
.L_x_85:
[----:B------:R-:W-:Y:S05]  /*3640*/  BSYNC B1 ;  /* 0x0000000000017941 */ /* 0x000fea0003800000 */
.L_x_84:
        /* <DEDUP_REMOVED lines=10> */
.L_x_87:
[----:B------:R-:W-:Y:S05]  /*36f0*/  BSYNC B1 ;  /* 0x0000000000017941 */ /* 0x000fea0003800000 */
.L_x_86:
        /* <DEDUP_REMOVED lines=10> */
.L_x_89:
[----:B------:R-:W-:Y:S05]  /*37a0*/  BSYNC B1 ;  /* 0x0000000000017941 */ /* 0x000fea0003800000 */
.L_x_88:
        /* <DEDUP_REMOVED lines=9> */
.L_x_91:
[----:B------:R-:W-:Y:S05]  /*3840*/  BSYNC B1 ;  /* 0x0000000000017941 */ /* 0x000fea0003800000 */
.L_x_90:
        /* <DEDUP_REMOVED lines=9> */
.L_x_93:
[----:B------:R-:W-:Y:S05]  /*38e0*/  BSYNC B1 ;  /* 0x0000000000017941 */ /* 0x000fea0003800000 */
.L_x_92:
        /* <DEDUP_REMOVED lines=10> */
.L_x_95:
[----:B------:R-:W-:Y:S05]  /*3990*/  BSYNC B1 ;  /* 0x0000000000017941 */ /* 0x000fea0003800000 */
.L_x_94:
        /* <DEDUP_REMOVED lines=10> */
.L_x_97:
[----:B------:R-:W-:Y:S05]  /*3a40*/  BSYNC B1 ;  /* 0x0000000000017941 */ /* 0x000fea0003800000 */
.L_x_96:
        /* <DEDUP_REMOVED lines=9> */
.L_x_99:
[----:B------:R-:W-:Y:S05]  /*3ae0*/  BSYNC B1 ;  /* 0x0000000000017941 */ /* 0x000fea0003800000 */
.L_x_98:
        /* <DEDUP_REMOVED lines=9> */
.L_x_101:
[----:B------:R-:W-:Y:S05]  /*3b80*/  BSYNC B1 ;  /* 0x0000000000017941 */ /* 0x000fea0003800000 */
.L_x_100:
        /* <DEDUP_REMOVED lines=10> */
.L_x_103:
[----:B------:R-:W-:Y:S05]  /*3c30*/  BSYNC B1 ;  /* 0x0000000000017941 */ /* 0x000fea0003800000 */
.L_x_102:
        /* <DEDUP_REMOVED lines=10> */
.L_x_105:
[----:B------:R-:W-:Y:S05]  /*3ce0*/  BSYNC B1 ;  /* 0x0000000000017941 */ /* 0x000fea0003800000 */
.L_x_104:
        /* <DEDUP_REMOVED lines=9> */
.L_x_107:
[----:B------:R-:W-:Y:S05]  /*3d80*/  BSYNC B1 ;  /* 0x0000000000017941 */ /* 0x000fea0003800000 */
.L_x_106:
        /* <DEDUP_REMOVED lines=9> */
.L_x_109:
[----:B------:R-:W-:Y:S05]  /*3e20*/  BSYNC B1 ;  /* 0x0000000000017941 */ /* 0x000fea0003800000 */
.L_x_108:
        /* <DEDUP_REMOVED lines=10> */
.L_x_111:
[----:B------:R-:W-:Y:S05]  /*3ed0*/  BSYNC B1 ;  /* 0x0000000000017941 */ /* 0x000fea0003800000 */
.L_x_110:
        /* <DEDUP_REMOVED lines=10> */
.L_x_113:
[----:B------:R-:W-:Y:S05]  /*3f80*/  BSYNC B1 ;  /* 0x0000000000017941 */ /* 0x000fea0003800000 */
.L_x_112:
        /* <DEDUP_REMOVED lines=9> */
.L_x_115:
[----:B------:R-:W-:Y:S05]  /*4020*/  BSYNC B1 ;  /* 0x0000000000017941 */ /* 0x000fea0003800000 */
.L_x_114:
        /* <DEDUP_REMOVED lines=9> */
.L_x_117:
[----:B------:R-:W-:Y:S05]  /*40c0*/  BSYNC B1 ;  /* 0x0000000000017941 */ /* 0x000fea0003800000 */
.L_x_116:
        /* <DEDUP_REMOVED lines=10> */
.L_x_119:
[----:B------:R-:W-:Y:S05]  /*4170*/  BSYNC B1 ;  /* 0x0000000000017941 */ /* 0x000fea0003800000 */
.L_x_118:
        /* <DEDUP_REMOVED lines=10> */
.L_x_121:
[----:B------:R-:W-:Y:S05]  /*4220*/  BSYNC B1 ;  /* 0x0000000000017941 */ /* 0x000fea0003800000 */
.L_x_120:
        /* <DEDUP_REMOVED lines=9> */
.L_x_123:
[----:B------:R-:W-:Y:S05]  /*42c0*/  BSYNC B1 ;  /* 0x0000000000017941 */ /* 0x000fea0003800000 */
.L_x_122:
        /* <DEDUP_REMOVED lines=9> */
.L_x_125:
[----:B------:R-:W-:Y:S05]  /*4360*/  BSYNC B1 ;  /* 0x0000000000017941 */ /* 0x000fea0003800000 */
.L_x_124:
        /* <DEDUP_REMOVED lines=10> */
.L_x_127:
[----:B------:R-:W-:Y:S05]  /*4410*/  BSYNC B1 ;  /* 0x0000000000017941 */ /* 0x000fea0003800000 */
.L_x_126:
        /* <DEDUP_REMOVED lines=10> */
.L_x_129:
[----:B------:R-:W-:Y:S05]  /*44c0*/  BSYNC B1 ;  /* 0x0000000000017941 */ /* 0x000fea0003800000 */
.L_x_128:
        /* <DEDUP_REMOVED lines=9> */
.L_x_131:
[----:B------:R-:W-:Y:S05]  /*4560*/  BSYNC B1 ;  /* 0x0000000000017941 */ /* 0x000fea0003800000 */
.L_x_130:
        /* <DEDUP_REMOVED lines=9> */
.L_x_133:
[----:B------:R-:W-:Y:S05]  /*4600*/  BSYNC B1 ;  /* 0x0000000000017941 */ /* 0x000fea0003800000 */
.L_x_132:
        /* <DEDUP_REMOVED lines=10> */
.L_x_135:
[----:B------:R-:W-:Y:S05]  /*46b0*/  BSYNC B1 ;  /* 0x0000000000017941 */ /* 0x000fea0003800000 */
.L_x_134:
        /* <DEDUP_REMOVED lines=10> */
.L_x_137:
[----:B------:R-:W-:Y:S05]  /*4760*/  BSYNC B1 ;  /* 0x0000000000017941 */ /* 0x000fea0003800000 */
.L_x_136:
        /* <DEDUP_REMOVED lines=9> */
.L_x_139:
[----:B------:R-:W-:Y:S05]  /*4800*/  BSYNC B1 ;  /* 0x0000000000017941 */ /* 0x000fea0003800000 */
.L_x_138:
        /* <DEDUP_REMOVED lines=9> */
.L_x_141:
[----:B------:R-:W-:Y:S05]  /*48a0*/  BSYNC B1 ;  /* 0x0000000000017941 */ /* 0x000fea0003800000 */
.L_x_140:
        /* <DEDUP_REMOVED lines=10> */
.L_x_143:
[----:B------:R-:W-:Y:S05]  /*4950*/  BSYNC B1 ;  /* 0x0000000000017941 */ /* 0x000fea0003800000 */
.L_x_142:
        /* <DEDUP_REMOVED lines=10> */
.L_x_145:
[----:B------:R-:W-:Y:S05]  /*4a00*/  BSYNC B1 ;  /* 0x0000000000017941 */ /* 0x000fea0003800000 */
.L_x_144:
        /* <DEDUP_REMOVED lines=9> */
.L_x_147:
[----:B------:R-:W-:Y:S05]  /*4aa0*/  BSYNC B1 ;  /* 0x0000000000017941 */ /* 0x000fea0003800000 */
.L_x_146:
        /* <DEDUP_REMOVED lines=9> */
.L_x_149:
[----:B------:R-:W-:Y:S05]  /*4b40*/  BSYNC B1 ;  /* 0x0000000000017941 */ /* 0x000fea0003800000 */
.L_x_148:
        /* <DEDUP_REMOVED lines=10> */
.L_x_151:
[----:B------:R-:W-:Y:S05]  /*4bf0*/  BSYNC B1 ;  /* 0x0000000000017941 */ /* 0x000fea0003800000 */
.L_x_150:
[----:B-----5:R-:W-:Y:S01]  /*4c00*/  HADD2.F32 R5, -RZ, R24.H0_H0 ;  /* 0x20000018ff057230 */ /* 0x020fe20000004100 */
[----:B------:R-:W-:Y:S01]  /*4c10*/  ISETP.GT.AND P0, PT, R4, 0x79, PT ;  /* 0x000000790400780c */ /* 0x000fe20003f04270 */
[----:B------:R-:W-:Y:S01]  /*4c20*/  @P2 IMAD.MOV.U32 R4, RZ, RZ, R10 ;  /* 0x000000ffff042224 */ /* 0x000fe200078e000a */
[----:B------:R-:W-:Y:S02]  /*4c30*/  BSSY B1, `(.L_x_152) ;  /* 0x000000a000017945 */ /* 0x000fe40003800000 */
[----:B------:R-:W-:Y:S01]  /*4c40*/  FMUL R5, R5, R90 ;  /* 0x0000005a05057220 */ /* 0x000fe20000400000 */
[----:B------:R-:W-:-:S03]  /*4c50*/  ISETP.GT.AND P3, PT, R3, RZ, P0 ;  /* 0x000000ff0300720c */ /* 0x000fc60000764270 */
[----:B------:R-:W-:-:S05]  /*4c60*/  FFMA R5, R84, R23, R5 ;  /* 0x0000001754057223 */ /* 0x000fca0000000005 */
[----:B------:R-:W-:-:S04]  /*4c70*/  F2FP.F16.F32.PACK_AB R5, RZ, R5 ;  /* 0x00000005ff05723e */ /* 0x000fc800000000ff */
[----:B0-----:R-:W-:Y:S01]  /*4c80*/  PRMT R14, R5, 0x7610, R14 ;  /* 0x00007610050e7816 */ /* 0x001fe2000000000e */
[----:B------:R-:W-:-:S05]  /*4c90*/  @P2 IMAD.MOV.U32 R5, RZ, RZ, R11 ;  /* 0x000000ffff052224 */ /* 0x000fca00078e000b */
[----:B------:R0:W-:Y:S01]  /*4ca0*/  @P2 STG.E.U16 desc[UR38][R4.64+0xf0], R14 ;  /* 0x0000f00e04002986 */ /* 0x0001e2000c101526 */
[----:B------:R-:W-:Y:S05]  /*4cb0*/  @!P3 BRA `(.L_x_153) ;  /* 0x000000000004b947 */ /* 0x000fea0003800000 */
[----:B------:R0:W5:Y:S02]  /*4cc0*/  LDG.E.LTC128B.U16 R24, desc[UR38][R6.64+0xf2] ;  /* 0x0000f22606187981 */ /* 0x000164000c1e1520 */
.L_x_153:
[----:B------:R-:W-:Y:S05]  /*4cd0*/  BSYNC B1 ;  /* 0x0000000000017941 */ /* 0x000fea0003800000 */
.L_x_152:
        /* <DEDUP_REMOVED lines=9> */
.L_x_155:
[----:B------:R-:W-:Y:S05]  /*4d70*/  BSYNC B1 ;  /* 0x0000000000017941 */ /* 0x000fea0003800000 */
.L_x_154:
[----:B-----5:R-:W-:Y:S01]  /*4d80*/  HADD2.F32 R5, -RZ, R24.H0_H0 ;  /* 0x20000018ff057230 */ /* 0x020fe20000004100 */
[----:B------:R-:W-:Y:S01]  /*4d90*/  ISETP.GT.AND P0, PT, R3, 0x8, P0 ;  /* 0x000000080300780c */ /* 0x000fe20000704270 */
[----:B0-----:R-:W-:Y:S01]  /*4da0*/  @P1 IMAD.MOV.U32 R4, RZ, RZ, R12 ;  /* 0x000000ffff041224 */ /* 0x001fe200078e000c */
[----:B------:R-:W-:Y:S02]  /*4db0*/  BSSY B1, `(.L_x_156) ;  /* 0x0000009000017945 */ /* 0x000fe40003800000 */
[----:B------:R-:W-:-:S04]  /*4dc0*/  FMUL R5, R5, R90 ;  /* 0x0000005a05057220 */ /* 0x000fc80000400000 */
[----:B------:R-:W-:-:S05]  /*4dd0*/  FFMA R5, R86, R23, R5 ;  /* 0x0000001756057223 */ /* 0x000fca0000000005 */
[----:B------:R-:W-:-:S04]  /*4de0*/  F2FP.F16.F32.PACK_AB R5, RZ, R5 ;  /* 0x00000005ff05723e */ /* 0x000fc800000000ff */
[----:B-1-3--:R-:W-:Y:S01]  /*4df0*/  PRMT R6, R5, 0x7610, R6 ;  /* 0x0000761005067816 */ /* 0x00afe20000000006 */
[----:B------:R-:W-:-:S05]  /*4e00*/  @P1 IMAD.MOV.U32 R5, RZ, RZ, R13 ;  /* 0x000000ffff051224 */ /* 0x000fca00078e000d */
[----:B------:R0:W-:Y:S01]  /*4e10*/  @P1 STG.E.U16 desc[UR38][R4.64+0xf0], R6 ;  /* 0x0000f00604001986 */ /* 0x0001e2000c101526 */
[----:B------:R-:W-:Y:S05]  /*4e20*/  @!P0 BRA `(.L_x_157) ;  /* 0x0000000000048947 */ /* 0x000fea0003800000 */
[----:B------:R1:W5:Y:S02]  /*4e30*/  LDG.E.LTC128B.U16 R24, desc[UR38][R8.64+0xf2] ;  /* 0x0000f22608187981 */ /* 0x000364000c1e1520 */
.L_x_157:
[----:B------:R-:W-:Y:S05]  /*4e40*/  BSYNC B1 ;  /* 0x0000000000017941 */ /* 0x000fea0003800000 */
.L_x_156:
[----:B------:R-:W-:Y:S05]  /*4e50*/  @!P0 BRA `(.L_x_158) ;  /* 0x0000001000e88947 */ /* 0x000fea0003800000 */
[----:B-----5:R-:W-:-:S05]  /*4e60*/  HADD2.F32 R3, -RZ, R24.H0_H0 ;  /* 0x20000018ff037230 */ /* 0x020fca0000004100 */
[----:B0-----:R-:W-:-:S04]  /*4e70*/  FMUL R4, R3, R90 ;  /* 0x0000005a03047220 */ /* 0x001fc80000400000 */
[----:B------:R-:W-:-:S05]  /*4e80*/  FFMA R4, R87, R23, R4 ;  /* 0x0000001757047223 */ /* 0x000fca0000000004 */
[----:B------:R-:W-:-:S05]  /*4e90*/  F2FP.F16.F32.PACK_AB R4, RZ, R4 ;  /* 0x00000004ff04723e */ /* 0x000fca00000000ff */
[----:B------:R3:W-:Y:S01]  /*4ea0*/  STG.E.U16 desc[UR38][R12.64+0xf2], R4 ;  /* 0x0000f2040c007986 */ /* 0x0007e2000c101526 */
[----:B------:R-:W-:Y:S05]  /*4eb0*/  BRA `(.L_x_158) ;  /* 0x0000001000d07947 */ /* 0x000fea0003800000 */
.L_x_33:
[----:B------:R-:W-:Y:S01]  /*4ec0*/  ISETP.GT.AND P3, PT, R4, 0x1, PT ;  /* 0x000000010400780c */ /* 0x000fe20003f64270 */
[----:B------:R-:W-:Y:S01]  /*4ed0*/  ULDC.64 UR4, c[0x0][0x5c0] ;  /* 0x0001700000047ab9 */ /* 0x000fe20000000a00 */
[-C--:B------:R-:W-:Y:S01]  /*4ee0*/  FMUL R24, R24, R23.reuse ;  /* 0x0000001718187220 */ /* 0x080fe20000400000 */
[----:B------:R-:W-:Y:S01]  /*4ef0*/  LEA R6, P4, R106, UR4, 0x1 ;  /* 0x000000046a067c11 */ /* 0x000fe2000f8808ff */
[-C--:B------:R-:W-:Y:S01]  /*4f00*/  FMUL R25, R25, R23.reuse ;  /* 0x0000001719197220 */ /* 0x080fe20000400000 */
[----:B------:R-:W-:Y:S01]  /*4f10*/  ISETP.GT.AND P0, PT, R3, RZ, P3 ;  /* 0x000000ff0300720c */ /* 0x000fe20001f04270 */
[-C--:B------:R-:W-:Y:S01]  /*4f20*/  FMUL R26, R26, R23.reuse ;  /* 0x000000171a1a7220 */ /* 0x080fe20000400000 */
[----:B------:R-:W-:Y:S01]  /*4f30*/  F2FP.F16.F32.PACK_AB R24, RZ, R24 ;  /* 0x00000018ff18723e */ /* 0x000fe200000000ff */
[-C--:B------:R-:W-:Y:S01]  /*4f40*/  FMUL R27, R27, R23.reuse ;  /* 0x000000171b1b7220 */ /* 0x080fe20000400000 */
[----:B------:R-:W-:Y:S01]  /*4f50*/  LEA.HI.X R7, R106, UR5, R103, 0x1, P4 ;  /* 0x000000056a077c11 */ /* 0x000fe2000a0f0c67 */
[----:B------:R-:W-:Y:S01]  /*4f60*/  FMUL R28, R28, R23 ;  /* 0x000000171c1c7220 */ /* 0x000fe20000400000 */
[----:B------:R-:W-:Y:S01]  /*4f70*/  F2FP.F16.F32.PACK_AB R25, RZ, R25 ;  /* 0x00000019ff19723e */ /* 0x000fe200000000ff */
[-C--:B------:R-:W-:Y:S01]  /*4f80*/  FMUL R29, R29, R23.reuse ;  /* 0x000000171d1d7220 */ /* 0x080fe20000400000 */
[----:B------:R-:W-:Y:S01]  /*4f90*/  ISETP.GT.AND P2, PT, R3, 0x8, P2 ;  /* 0x000000080300780c */ /* 0x000fe20001744270 */
[----:B------:R-:W-:Y:S01]  /*4fa0*/  @P1 STG.E.U16 desc[UR38][R6.64], R24 ;  /* 0x0000001806001986 */ /* 0x000fe2000c101526 */
[----:B------:R-:W-:Y:S01]  /*4fb0*/  ISETP.GT.AND P1, PT, R4, 0x8, PT ;  /* 0x000000080400780c */ /* 0x000fe20003f24270 */
[-C--:B------:R-:W-:Y:S01]  /*4fc0*/  FMUL R30, R30, R23.reuse ;  /* 0x000000171e1e7220 */ /* 0x080fe20000400000 */
[C---:B------:R-:W-:Y:S01]  /*4fd0*/  SHF.L.U64.HI R5, R91.reuse, 0x1, R92 ;  /* 0x000000015b057819 */ /* 0x040fe2000001025c */
[----:B------:R-:W-:Y:S01]  /*4fe0*/  @P0 STG.E.U16 desc[UR38][R6.64+0x2], R25 ;  /* 0x0000021906000986 */ /* 0x000fe2000c101526 */
[----:B------:R-:W-:Y:S01]  /*4ff0*/  LEA R8, P5, R91, R6, 0x1 ;  /* 0x000000065b087211 */ /* 0x000fe200078a08ff */
[-C--:B------:R-:W-:Y:S01]  /*5000*/  FMUL R31, R31, R23.reuse ;  /* 0x000000171f1f7220 */ /* 0x080fe20000400000 */
[----:B------:R-:W-:Y:S01]  /*5010*/  ISETP.GT.AND P3, PT, R3, 0x8, P3 ;  /* 0x000000080300780c */ /* 0x000fe20001f64270 */
[-C--:B------:R-:W-:Y:S01]  /*5020*/  FMUL R32, R32, R23.reuse ;  /* 0x0000001720207220 */ /* 0x080fe20000400000 */
[----:B------:R-:W-:Y:S01]  /*5030*/  ISETP.GT.AND P0, PT, R4, 0x9, PT ;  /* 0x000000090400780c */ /* 0x000fe20003f04270 */
[----:B------:R-:W-:Y:S01]  /*5040*/  IMAD.X R9, R5, 0x1, R7, P5 ;  /* 0x0000000105097824 */ /* 0x000fe200028e0607 */
[----:B------:R-:W-:Y:S01]  /*5050*/  ISETP.GT.AND P4, PT, R3, RZ, P1 ;  /* 0x000000ff0300720c */ /* 0x000fe20000f84270 */
[-C--:B------:R-:W-:Y:S01]  /*5060*/  FMUL R33, R33, R23.reuse ;  /* 0x0000001721217220 */ /* 0x080fe20000400000 */
[----:B------:R-:W-:Y:S01]  /*5070*/  F2FP.F16.F32.PACK_AB R26, RZ, R26 ;  /* 0x0000001aff1a723e */ /* 0x000fe200000000ff */
[-C--:B------:R-:W-:Y:S01]  /*5080*/  FMUL R34, R34, R23.reuse ;  /* 0x0000001722227220 */ /* 0x080fe20000400000 */
[----:B------:R-:W-:Y:S01]  /*5090*/  ISETP.GT.AND P5, PT, R3, RZ, P0 ;  /* 0x000000ff0300720c */ /* 0x000fe200007a4270 */
[----:B------:R-:W-:Y:S01]  /*50a0*/  FMUL R35, R35, R23 ;  /* 0x0000001723237220 */ /* 0x000fe20000400000 */
[----:B------:R-:W-:Y:S01]  /*50b0*/  F2FP.F16.F32.PACK_AB R27, RZ, R27 ;  /* 0x0000001bff1b723e */ /* 0x000fe200000000ff */
[----:B------:R-:W-:Y:S01]  /*50c0*/  @P2 STG.E.U16 desc[UR38][R8.64], R26 ;  /* 0x0000001a08002986 */ /* 0x000fe2000c101526 */
[----:B------:R-:W-:Y:S01]  /*50d0*/  F2FP.F16.F32.PACK_AB R28, RZ, R28 ;  /* 0x0000001cff1c723e */ /* 0x000fe200000000ff */
[-C--:B------:R-:W-:Y:S01]  /*50e0*/  FMUL R36, R36, R23.reuse ;  /* 0x0000001724247220 */ /* 0x080fe20000400000 */
[----:B------:R-:W-:Y:S01]  /*50f0*/  ISETP.GT.AND P2, PT, R3, 0x8, P1 ;  /* 0x000000080300780c */ /* 0x000fe20000f44270 */
[----:B------:R-:W-:Y:S01]  /*5100*/  @P3 STG.E.U16 desc[UR38][R8.64+0x2], R27 ;  /* 0x0000021b08003986 */ /* 0x000fe2000c101526 */
[----:B------:R-:W-:Y:S01]  /*5110*/  ISETP.GT.AND P1, PT, R4, 0x10, PT ;  /* 0x000000100400780c */ /* 0x000fe20003f24270 */
[----:B------:R-:W-:Y:S01]  /*5120*/  FMUL R37, R37, R23 ;  /* 0x0000001725257220 */ /* 0x000fe20000400000 */
[----:B------:R-:W-:Y:S01]  /*5130*/  F2FP.F16.F32.PACK_AB R29, RZ, R29 ;  /* 0x0000001dff1d723e */ /* 0x000fe200000000ff */
[----:B------:R-:W-:Y:S01]  /*5140*/  @P4 STG.E.U16 desc[UR38][R6.64+0x10], R28 ;  /* 0x0000101c06004986 */ /* 0x000fe2000c101526 */
[C---:B------:R-:W-:Y:S01]  /*5150*/  ISETP.GT.AND P3, PT, R3.reuse, 0x8, P0 ;  /* 0x000000080300780c */ /* 0x040fe20000764270 */
[-C--:B------:R-:W-:Y:S01]  /*5160*/  FMUL R38, R38, R23.reuse ;  /* 0x0000001726267220 */ /* 0x080fe20000400000 */
[----:B------:R-:W-:Y:S01]  /*5170*/  ISETP.GT.AND P0, PT, R4, 0x11, PT ;  /* 0x000000110400780c */ /* 0x000fe20003f04270 */
[----:B------:R-:W-:Y:S01]  /*5180*/  @P5 STG.E.U16 desc[UR38][R6.64+0x12], R29 ;  /* 0x0000121d06005986 */ /* 0x000fe2000c101526 */
        /* <DEDUP_REMOVED lines=161> */
[----:B------:R-:W-:Y:S01]  /*5ba0*/  FMUL R87, R87, R23 ;  /* 0x0000001757577220 */ /* 0x000fe20000400000 */
[----:B------:R-:W-:-:S02]  /*5bb0*/  F2FP.F16.F32.PACK_AB R62, RZ, R62 ;  /* 0x0000003eff3e723e */ /* 0x000fc400000000ff */
[C---:B------:R-:W-:Y:S02]  /*5bc0*/  ISETP.GT.AND P5, PT, R3.reuse, RZ, P0 ;  /* 0x000000ff0300720c */ /* 0x040fe400007a4270 */
[----:B------:R-:W-:Y:S01]  /*5bd0*/  F2FP.F16.F32.PACK_AB R63, RZ, R63 ;  /* 0x0000003fff3f723e */ /* 0x000fe200000000ff */
[----:B------:R-:W-:Y:S01]  /*5be0*/  @P2 STG.E.U16 desc[UR38][R8.64+0x90], R62 ;  /* 0x0000903e08002986 */ /* 0x000fe2000c101526 */
[----:B------:R-:W-:Y:S02]  /*5bf0*/  F2FP.F16.F32.PACK_AB R64, RZ, R64 ;  /* 0x00000040ff40723e */ /* 0x000fe400000000ff */
[C---:B------:R-:W-:Y:S01]  /*5c00*/  ISETP.GT.AND P2, PT, R3.reuse, 0x8, P1 ;  /* 0x000000080300780c */ /* 0x040fe20000f44270 */
[----:B------:R-:W-:Y:S01]  /*5c10*/  @P3 STG.E.U16 desc[UR38][R8.64+0x92], R63 ;  /* 0x0000923f08003986 */ /* 0x000fe2000c101526 */
[----:B------:R-:W-:Y:S02]  /*5c20*/  ISETP.GT.AND P1, PT, R4, 0x58, PT ;  /* 0x000000580400780c */ /* 0x000fe40003f24270 */
[----:B------:R-:W-:Y:S01]  /*5c30*/  F2FP.F16.F32.PACK_AB R65, RZ, R65 ;  /* 0x00000041ff41723e */ /* 0x000fe200000000ff */
[----:B------:R-:W-:Y:S01]  /*5c40*/  @P4 STG.E.U16 desc[UR38][R6.64+0xa0], R64 ;  /* 0x0000a04006004986 */ /* 0x000fe2000c101526 */
[----:B------:R-:W-:-:S02]  /*5c50*/  ISETP.GT.AND P3, PT, R3, 0x8, P0 ;  /* 0x000000080300780c */ /* 0x000fc40000764270 */
[----:B------:R-:W-:Y:S01]  /*5c60*/  ISETP.GT.AND P0, PT, R4, 0x59, PT ;  /* 0x000000590400780c */ /* 0x000fe20003f04270 */
[----:B------:R-:W-:Y:S01]  /*5c70*/  @P5 STG.E.U16 desc[UR38][R6.64+0xa2], R65 ;  /* 0x0000a24106005986 */ /* 0x000fe2000c101526 */
[C---:B------:R-:W-:Y:S02]  /*5c80*/  ISETP.GT.AND P4, PT, R3.reuse, RZ, P1 ;  /* 0x000000ff0300720c */ /* 0x040fe40000f84270 */
[----:B------:R-:W-:Y:S02]  /*5c90*/  F2FP.F16.F32.PACK_AB R66, RZ, R66 ;  /* 0x00000042ff42723e */ /* 0x000fe400000000ff */
[----:B------:R-:W-:Y:S02]  /*5ca0*/  ISETP.GT.AND P5, PT, R3, RZ, P0 ;  /* 0x000000ff0300720c */ /* 0x000fe400007a4270 */
[----:B------:R-:W-:Y:S01]  /*5cb0*/  F2FP.F16.F32.PACK_AB R67, RZ, R67 ;  /* 0x00000043ff43723e */ /* 0x000fe200000000ff */
[----:B------:R-:W-:Y:S01]  /*5cc0*/  @P2 STG.E.U16 desc[UR38][R8.64+0xa0], R66 ;  /* 0x0000a04208002986 */ /* 0x000fe2000c101526 */
[----:B------:R-:W-:-:S02]  /*5cd0*/  F2FP.F16.F32.PACK_AB R68, RZ, R68 ;  /* 0x00000044ff44723e */ /* 0x000fc400000000ff */
[C---:B------:R-:W-:Y:S01]  /*5ce0*/  ISETP.GT.AND P2, PT, R3.reuse, 0x8, P1 ;  /* 0x000000080300780c */ /* 0x040fe20000f44270 */
[----:B------:R-:W-:Y:S01]  /*5cf0*/  @P3 STG.E.U16 desc[UR38][R8.64+0xa2], R67 ;  /* 0x0000a24308003986 */ /* 0x000fe2000c101526 */
[C---:B------:R-:W-:Y:S02]  /*5d00*/  ISETP.GT.AND P1, PT, R4.reuse, 0x60, PT ;  /* 0x000000600400780c */ /* 0x040fe40003f24270 */
[----:B------:R-:W-:Y:S01]  /*5d10*/  F2FP.F16.F32.PACK_AB R69, RZ, R69 ;  /* 0x00000045ff45723e */ /* 0x000fe200000000ff */
[----:B------:R-:W-:Y:S01]  /*5d20*/  @P4 STG.E.U16 desc[UR38][R6.64+0xb0], R68 ;  /* 0x0000b04406004986 */ /* 0x000fe2000c101526 */
[C---:B------:R-:W-:Y:S02]  /*5d30*/  ISETP.GT.AND P3, PT, R3.reuse, 0x8, P0 ;  /* 0x000000080300780c */ /* 0x040fe40000764270 */
[----:B------:R-:W-:Y:S01]  /*5d40*/  ISETP.GT.AND P0, PT, R4, 0x61, PT ;  /* 0x000000610400780c */ /* 0x000fe20003f04270 */
[----:B------:R-:W-:Y:S01]  /*5d50*/  @P5 STG.E.U16 desc[UR38][R6.64+0xb2], R69 ;  /* 0x0000b24506005986 */ /* 0x000fe2000c101526 */
[----:B------:R-:W-:-:S02]  /*5d60*/  ISETP.GT.AND P4, PT, R3, RZ, P1 ;  /* 0x000000ff0300720c */ /* 0x000fc40000f84270 */
[C---:B------:R-:W-:Y:S02]  /*5d70*/  ISETP.GT.AND P5, PT, R3.reuse, RZ, P0 ;  /* 0x000000ff0300720c */ /* 0x040fe400007a4270 */
[----:B------:R-:W-:Y:S02]  /*5d80*/  F2FP.F16.F32.PACK_AB R70, RZ, R70 ;  /* 0x00000046ff46723e */ /* 0x000fe400000000ff */
[----:B------:R-:W-:Y:S02]  /*5d90*/  F2FP.F16.F32.PACK_AB R71, RZ, R71 ;  /* 0x00000047ff47723e */ /* 0x000fe400000000ff */
[----:B------:R-:W-:Y:S01]  /*5da0*/  F2FP.F16.F32.PACK_AB R72, RZ, R72 ;  /* 0x00000048ff48723e */ /* 0x000fe200000000ff */
[----:B------:R-:W-:Y:S01]  /*5db0*/  @P2 STG.E.U16 desc[UR38][R8.64+0xb0], R70 ;  /* 0x0000b04608002986 */ /* 0x000fe2000c101526 */
[----:B------:R-:W-:Y:S02]  /*5dc0*/  F2FP.F16.F32.PACK_AB R73, RZ, R73 ;  /* 0x00000049ff49723e */ /* 0x000fe400000000ff */
[C---:B------:R-:W-:Y:S01]  /*5dd0*/  ISETP.GT.AND P1, PT, R3.reuse, 0x8, P1 ;  /* 0x000000080300780c */ /* 0x040fe20000f24270 */
[----:B------:R-:W-:Y:S01]  /*5de0*/  @P3 STG.E.U16 desc[UR38][R8.64+0xb2], R71 ;  /* 0x0000b24708003986 */ /* 0x000fe2000c101526 */
[----:B------:R-:W-:-:S02]  /*5df0*/  ISETP.GT.AND P2, PT, R3, 0x8, P0 ;  /* 0x000000080300780c */ /* 0x000fc40000744270 */
[C---:B------:R-:W-:Y:S01]  /*5e00*/  ISETP.GT.AND P0, PT, R4.reuse, 0x69, PT ;  /* 0x000000690400780c */ /* 0x040fe20003f04270 */
[----:B------:R-:W-:Y:S01]  /*5e10*/  @P4 STG.E.U16 desc[UR38][R6.64+0xc0], R72 ;  /* 0x0000c04806004986 */ /* 0x000fe2000c101526 */
[----:B------:R-:W-:Y:S02]  /*5e20*/  ISETP.GT.AND P4, PT, R4, 0x68, PT ;  /* 0x000000680400780c */ /* 0x000fe40003f84270 */
[----:B------:R-:W-:Y:S01]  /*5e30*/  F2FP.F16.F32.PACK_AB R74, RZ, R74 ;  /* 0x0000004aff4a723e */ /* 0x000fe200000000ff */
[----:B------:R-:W-:Y:S01]  /*5e40*/  @P5 STG.E.U16 desc[UR38][R6.64+0xc2], R73 ;  /* 0x0000c24906005986 */ /* 0x000fe2000c101526 */
[C---:B------:R-:W-:Y:S02]  /*5e50*/  ISETP.GT.AND P5, PT, R3.reuse, RZ, P4 ;  /* 0x000000ff0300720c */ /* 0x040fe400027a4270 */
[----:B------:R-:W-:Y:S01]  /*5e60*/  ISETP.GT.AND P3, PT, R3, RZ, P0 ;  /* 0x000000ff0300720c */ /* 0x000fe20000764270 */
[----:B------:R-:W-:Y:S01]  /*5e70*/  @P1 STG.E.U16 desc[UR38][R8.64+0xc0], R74 ;  /* 0x0000c04a08001986 */ /* 0x000fe2000c101526 */
[----:B------:R-:W-:-:S02]  /*5e80*/  F2FP.F16.F32.PACK_AB R75, RZ, R75 ;  /* 0x0000004bff4b723e */ /* 0x000fc400000000ff */
[----:B------:R-:W-:Y:S02]  /*5e90*/  F2FP.F16.F32.PACK_AB R76, RZ, R76 ;  /* 0x0000004cff4c723e */ /* 0x000fe400000000ff */
[C---:B------:R-:W-:Y:S01]  /*5ea0*/  ISETP.GT.AND P4, PT, R3.reuse, 0x8, P4 ;  /* 0x000000080300780c */ /* 0x040fe20002784270 */
[----:B------:R-:W-:Y:S01]  /*5eb0*/  @P2 STG.E.U16 desc[UR38][R8.64+0xc2], R75 ;  /* 0x0000c24b08002986 */ /* 0x000fe2000c101526 */
[----:B------:R-:W-:Y:S02]  /*5ec0*/  F2FP.F16.F32.PACK_AB R77, RZ, R77 ;  /* 0x0000004dff4d723e */ /* 0x000fe400000000ff */
[C---:B------:R-:W-:Y:S01]  /*5ed0*/  ISETP.GT.AND P2, PT, R4.reuse, 0x71, PT ;  /* 0x000000710400780c */ /* 0x040fe20003f44270 */
[----:B------:R-:W-:Y:S01]  /*5ee0*/  @P5 STG.E.U16 desc[UR38][R6.64+0xd0], R76 ;  /* 0x0000d04c06005986 */ /* 0x000fe2000c101526 */
[----:B------:R-:W-:Y:S02]  /*5ef0*/  ISETP.GT.AND P5, PT, R3, 0x8, P0 ;  /* 0x000000080300780c */ /* 0x000fe400007a4270 */
[C---:B------:R-:W-:Y:S01]  /*5f00*/  ISETP.GT.AND P1, PT, R4.reuse, 0x78, PT ;  /* 0x000000780400780c */ /* 0x040fe20003f24270 */
[----:B------:R-:W-:Y:S01]  /*5f10*/  @P3 STG.E.U16 desc[UR38][R6.64+0xd2], R77 ;  /* 0x0000d24d06003986 */ /* 0x000fe2000c101526 */
[----:B------:R-:W-:-:S02]  /*5f20*/  ISETP.GT.AND P3, PT, R4, 0x70, PT ;  /* 0x000000700400780c */ /* 0x000fc40003f64270 */
[----:B------:R-:W-:Y:S01]  /*5f30*/  ISETP.GT.AND P0, PT, R4, 0x79, PT ;  /* 0x000000790400780c */ /* 0x000fe20003f04270 */
[----:B------:R-:W-:Y:S01]  /*5f40*/  @P4 IMAD.MOV.U32 R4, RZ, RZ, R8 ;  /* 0x000000ffff044224 */ /* 0x000fe200078e0008 */
[----:B------:R-:W-:Y:S01]  /*5f50*/  F2FP.F16.F32.PACK_AB R78, RZ, R78 ;  /* 0x0000004eff4e723e */ /* 0x000fe200000000ff */
[----:B------:R-:W-:Y:S01]  /*5f60*/  @P4 IMAD.MOV.U32 R5, RZ, RZ, R9 ;  /* 0x000000ffff054224 */ /* 0x000fe200078e0009 */
[----:B------:R-:W-:Y:S02]  /*5f70*/  F2FP.F16.F32.PACK_AB R79, RZ, R79 ;  /* 0x0000004fff4f723e */ /* 0x000fe400000000ff */
[----:B------:R-:W-:Y:S02]  /*5f80*/  F2FP.F16.F32.PACK_AB R80, RZ, R80 ;  /* 0x00000050ff50723e */ /* 0x000fe400000000ff */
[----:B------:R0:W-:Y:S01]  /*5f90*/  @P4 STG.E.U16 desc[UR38][R4.64+0xd0], R78 ;  /* 0x0000d04e04004986 */ /* 0x0001e2000c101526 */
[----:B------:R-:W-:Y:S02]  /*5fa0*/  ISETP.GT.AND P4, PT, R3, RZ, P2 ;  /* 0x000000ff0300720c */ /* 0x000fe40001784270 */
[----:B------:R-:W-:-:S02]  /*5fb0*/  F2FP.F16.F32.PACK_AB R81, RZ, R81 ;  /* 0x00000051ff51723e */ /* 0x000fc400000000ff */
[----:B------:R-:W-:Y:S02]  /*5fc0*/  ISETP.GT.AND P2, PT, R3, 0x8, P2 ;  /* 0x000000080300780c */ /* 0x000fe40001744270 */
[----:B------:R-:W-:Y:S02]  /*5fd0*/  F2FP.F16.F32.PACK_AB R82, RZ, R82 ;  /* 0x00000052ff52723e */ /* 0x000fe400000000ff */
[----:B------:R-:W-:Y:S02]  /*5fe0*/  F2FP.F16.F32.PACK_AB R83, RZ, R83 ;  /* 0x00000053ff53723e */ /* 0x000fe400000000ff */
[----:B------:R-:W-:Y:S01]  /*5ff0*/  F2FP.F16.F32.PACK_AB R84, RZ, R84 ;  /* 0x00000054ff54723e */ /* 0x000fe200000000ff */
[----:B0-----:R-:W-:Y:S01]  /*6000*/  @P5 IMAD.MOV.U32 R4, RZ, RZ, R8 ;  /* 0x000000ffff045224 */ /* 0x001fe200078e0008 */
[----:B------:R-:W-:Y:S01]  /*6010*/  F2FP.F16.F32.PACK_AB R85, RZ, R85 ;  /* 0x00000055ff55723e */ /* 0x000fe200000000ff */
[----:B------:R-:W-:Y:S01]  /*6020*/  @P5 IMAD.MOV.U32 R5, RZ, RZ, R9 ;  /* 0x000000ffff055224 */ /* 0x000fe200078e0009 */
[----:B------:R-:W-:-:S02]  /*6030*/  F2FP.F16.F32.PACK_AB R86, RZ, R86 ;  /* 0x00000056ff56723e */ /* 0x000fc400000000ff */
[----:B------:R-:W-:Y:S02]  /*6040*/  F2FP.F16.F32.PACK_AB R87, RZ, R87 ;  /* 0x00000057ff57723e */ /* 0x000fe400000000ff */
[----:B------:R0:W-:Y:S01]  /*6050*/  @P5 STG.E.U16 desc[UR38][R4.64+0xd2], R79 ;  /* 0x0000d24f04005986 */ /* 0x0001e2000c101526 */
[C---:B------:R-:W-:Y:S02]  /*6060*/  ISETP.GT.AND P5, PT, R3.reuse, RZ, P3 ;  /* 0x000000ff0300720c */ /* 0x040fe40001fa4270 */
[----:B------:R-:W-:-:S11]  /*6070*/  ISETP.GT.AND P3, PT, R3, 0x8, P3 ;  /* 0x000000080300780c */ /* 0x000fd60001f64270 */
[----:B0-----:R-:W-:Y:S02]  /*6080*/  @P5 IMAD.MOV.U32 R4, RZ, RZ, R6 ;  /* 0x000000ffff045224 */ /* 0x001fe400078e0006 */
[----:B------:R-:W-:-:S05]  /*6090*/  @P5 IMAD.MOV.U32 R5, RZ, RZ, R7 ;  /* 0x000000ffff055224 */ /* 0x000fca00078e0007 */
[----:B------:R0:W-:Y:S01]  /*60a0*/  @P5 STG.E.U16 desc[UR38][R4.64+0xe0], R80 ;  /* 0x0000e05004005986 */ /* 0x0001e2000c101526 */
[C---:B------:R-:W-:Y:S02]  /*60b0*/  ISETP.GT.AND P5, PT, R3.reuse, RZ, P0 ;  /* 0x000000ff0300720c */ /* 0x040fe400007a4270 */
[----:B------:R-:W-:Y:S01]  /*60c0*/  ISETP.GT.AND P0, PT, R3, 0x8, P0 ;  /* 0x000000080300780c */ /* 0x000fe20000704270 */
[----:B0-----:R-:W-:Y:S02]  /*60d0*/  @P4 IMAD.MOV.U32 R4, RZ, RZ, R6 ;  /* 0x000000ffff044224 */ /* 0x001fe400078e0006 */
[----:B------:R-:W-:-:S05]  /*60e0*/  @P4 IMAD.MOV.U32 R5, RZ, RZ, R7 ;  /* 0x000000ffff054224 */ /* 0x000fca00078e0007 */
[----:B------:R0:W-:Y:S01]  /*60f0*/  @P4 STG.E.U16 desc[UR38][R4.64+0xe2], R81 ;  /* 0x0000e25104004986 */ /* 0x0001e2000c101526 */
[C---:B------:R-:W-:Y:S02]  /*6100*/  ISETP.GT.AND P4, PT, R3.reuse, RZ, P1 ;  /* 0x000000ff0300720c */ /* 0x040fe40000f84270 */
[----:B------:R-:W-:Y:S01]  /*6110*/  ISETP.GT.AND P1, PT, R3, 0x8, P1 ;  /* 0x000000080300780c */ /* 0x000fe20000f24270 */
[----:B0-----:R-:W-:Y:S02]  /*6120*/  @P3 IMAD.MOV.U32 R4, RZ, RZ, R8 ;  /* 0x000000ffff043224 */ /* 0x001fe400078e0008 */
[----:B------:R-:W-:-:S05]  /*6130*/  @P3 IMAD.MOV.U32 R5, RZ, RZ, R9 ;  /* 0x000000ffff053224 */ /* 0x000fca00078e0009 */
[----:B------:R0:W-:Y:S02]  /*6140*/  @P3 STG.E.U16 desc[UR38][R4.64+0xe0], R82 ;  /* 0x0000e05204003986 */ /* 0x0001e4000c101526 */
[----:B0-----:R-:W-:Y:S02]  /*6150*/  @P2 IMAD.MOV.U32 R4, RZ, RZ, R8 ;  /* 0x000000ffff042224 */ /* 0x001fe400078e0008 */
[----:B------:R-:W-:-:S05]  /*6160*/  @P2 IMAD.MOV.U32 R5, RZ, RZ, R9 ;  /* 0x000000ffff052224 */ /* 0x000fca00078e0009 */
[----:B------:R0:W-:Y:S02]  /*6170*/  @P2 STG.E.U16 desc[UR38][R4.64+0xe2], R83 ;  /* 0x0000e25304002986 */ /* 0x0001e4000c101526 */
[----:B0-----:R-:W-:Y:S02]  /*6180*/  @P4 IMAD.MOV.U32 R4, RZ, RZ, R6 ;  /* 0x000000ffff044224 */ /* 0x001fe400078e0006 */
[----:B------:R-:W-:-:S05]  /*6190*/  @P4 IMAD.MOV.U32 R5, RZ, RZ, R7 ;  /* 0x000000ffff054224 */ /* 0x000fca00078e0007 */
[----:B------:R0:W-:Y:S04]  /*61a0*/  @P4 STG.E.U16 desc[UR38][R4.64+0xf0], R84 ;  /* 0x0000f05404004986 */ /* 0x0001e8000c101526 */
[----:B------:R1:W-:Y:S01]  /*61b0*/  @P5 STG.E.U16 desc[UR38][R6.64+0xf2], R85 ;  /* 0x0000f25506005986 */ /* 0x0003e2000c101526 */
[----:B0-----:R-:W-:Y:S02]  /*61c0*/  @P1 IMAD.MOV.U32 R4, RZ, RZ, R8 ;  /* 0x000000ffff041224 */ /* 0x001fe400078e0008 */
[----:B------:R-:W-:-:S05]  /*61d0*/  @P1 IMAD.MOV.U32 R5, RZ, RZ, R9 ;  /* 0x000000ffff051224 */ /* 0x000fca00078e0009 */
[----:B------:R1:W-:Y:S04]  /*61e0*/  @P1 STG.E.U16 desc[UR38][R4.64+0xf0], R86 ;  /* 0x0000f05604001986 */ /* 0x0003e8000c101526 */
[----:B------:R1:W-:Y:S02]  /*61f0*/  @P0 STG.E.U16 desc[UR38][R8.64+0xf2], R87 ;  /* 0x0000f25708000986 */ /* 0x0003e4000c101526 */
.L_x_158:
[----:B------:R-:W-:Y:S05]  /*6200*/  BSYNC B0 ;  /* 0x0000000000007941 */ /* 0x000fea0003800000 */
.L_x_32:
[----:B------:R-:W-:Y:S01]  /*6210*/  IADD3 R16, P0, R16, UR36, RZ ;  /* 0x0000002410107c10 */ /* 0x000fe2000ff1e0ff */
[----:B------:R-:W-:Y:S01]  /*6220*/  ULDC.64 UR4, c[0x0][0x650] ;  /* 0x0001940000047ab9 */ /* 0x000fe20000000a00 */
[----:B------:R-:W-:Y:S01]  /*6230*/  PRMT R3, RZ, 0x7610, R3 ;  /* 0x00007610ff037816 */ /* 0x000fe20000000003 */
[----:B------:R-:W-:Y:S01]  /*6240*/  IMAD.MOV.U32 R100, RZ, RZ, -0x1 ;  /* 0xffffffffff647424 */ /* 0x000fe200078e00ff */
[----:B------:R-:W-:Y:S01]  /*6250*/  IADD3.X R17, R17, UR42, RZ, P0, !PT ;  /* 0x0000002a11117c10 */ /* 0x000fe200087fe4ff */
[----:B------:R-:W-:Y:S01]  /*6260*/  IMAD.MOV.U32 R101, RZ, RZ, -0x1 ;  /* 0xffffffffff657424 */ /* 0x000fe200078e00ff */
[----:B------:R-:W-:-:S04]  /*6270*/  ISETP.GE.U32.AND P0, PT, R16, UR4, PT ;  /* 0x0000000410007c0c */ /* 0x000fc8000bf06070 */
[----:B------:R-:W-:-:S13]  /*6280*/  ISETP.GE.U32.AND.EX P0, PT, R17, UR5, PT, P0 ;  /* 0x0000000511007c0c */ /* 0x000fda000bf06100 */
[----:B------:R-:W-:Y:S05]  /*6290*/  @P0 BRA `(.L_x_159) ;  /* 0x00000004004c0947 */ /* 0x000fea0003800000 */
[----:B------:R-:W0:Y:S01]  /*62a0*/  LDC.64 R10, c[0x0][0x628] ;  /* 0x00018a00ff0a7b82 */ /* 0x000e220000000a00 */
[----:B---3--:R-:W3:Y:S01]  /*62b0*/  S2R R12, SR_CTAID.X ;  /* 0x00000000000c7919 */ /* 0x008ee20000002500 */
[----:B-12-4-:R-:W-:Y:S02]  /*62c0*/  IMAD.MOV.U32 R8, RZ, RZ, R16 ;  /* 0x000000ffff087224 */ /* 0x016fe400078e0010 */
[----:B------:R-:W-:Y:S01]  /*62d0*/  IMAD.MOV.U32 R9, RZ, RZ, R17 ;  /* 0x000000ffff097224 */ /* 0x000fe200078e0011 */
[----:B------:R-:W1:Y:S03]  /*62e0*/  S2R R20, SR_CTAID.Y ;  /* 0x0000000000147919 */ /* 0x000e660000002600 */
[----:B------:R-:W2:Y:S08]  /*62f0*/  LDC R0, c[0x0][0x630] ;  /* 0x00018c00ff007b82 */ /* 0x000eb00000000800 */
[----:B------:R-:W4:Y:S01]  /*6300*/  LDC.64 R14, c[0x0][0x620] ;  /* 0x00018800ff0e7b82 */ /* 0x000f220000000a00 */
[----:B0-----:R-:W-:-:S04]  /*6310*/  ISETP.NE.U32.AND P0, PT, R10, RZ, PT ;  /* 0x000000ff0a00720c */ /* 0x001fc80003f05070 */
[----:B------:R-:W-:-:S13]  /*6320*/  ISETP.NE.AND.EX P0, PT, R11, RZ, PT, P0 ;  /* 0x000000ff0b00720c */ /* 0x000fda0003f05300 */
[----:B-1234-:R-:W-:Y:S05]  /*6330*/  @!P0 BRA `(.L_x_160) ;  /* 0x0000000000288947 */ /* 0x01efea0003800000 */
        /* <DEDUP_REMOVED lines=10> */
.L_x_160:
[-CC-:B------:R-:W-:Y:S01]  /*63e0*/  SHF.R.U64 R101, R8, R0.reuse, R9.reuse ;  /* 0x0000000008657219 */ /* 0x180fe20000001209 */
[----:B------:R-:W0:Y:S01]  /*63f0*/  LDC.64 R26, c[0x0][0x640] ;  /* 0x00019000ff1a7b82 */ /* 0x000e220000000a00 */
[----:B------:R-:W-:Y:S01]  /*6400*/  SHF.R.U32.HI R0, RZ, R0, R9 ;  /* 0x00000000ff007219 */ /* 0x000fe20000011609 */
[----:B------:R-:W-:Y:S01]  /*6410*/  ULDC UR4, c[0x0][0x150] ;  /* 0x0000540000047ab9 */ /* 0x000fe20000000800 */
[----:B------:R-:W-:Y:S02]  /*6420*/  IADD3 R3, P0, RZ, -R101, RZ ;  /* 0x80000065ff037210 */ /* 0x000fe40007f1e0ff */
[----:B------:R-:W-:-:S03]  /*6430*/  I2FP.F32.U32 R7, R12 ;  /* 0x0000000c00077245 */ /* 0x000fc60000201000 */
[----:B------:R-:W1:Y:S01]  /*6440*/  LDC R6, c[0x0][0x618] ;  /* 0x00018600ff067b82 */ /* 0x000e620000000800 */
[----:B------:R-:W-:Y:S02]  /*6450*/  IMAD.X R5, RZ, RZ, ~R0, P0 ;  /* 0x000000ffff057224 */ /* 0x000fe400000e0e00 */
[----:B------:R-:W-:Y:S01]  /*6460*/  FMUL R7, R7, UR4 ;  /* 0x0000000407077c20 */ /* 0x000fe20008400000 */
[----:B------:R-:W-:Y:S01]  /*6470*/  ULDC UR4, c[0x0][0x154] ;  /* 0x0000550000047ab9 */ /* 0x000fe20000000800 */
[-C--:B------:R-:W-:Y:S02]  /*6480*/  IMAD R0, R5, R14.reuse, RZ ;  /* 0x0000000e05007224 */ /* 0x080fe400078e02ff */
[C---:B------:R-:W-:Y:S01]  /*6490*/  IMAD.WIDE.U32 R4, R3.reuse, R14, R16 ;  /* 0x0000000e03047225 */ /* 0x040fe200078e0010 */
[----:B------:R-:W2:Y:S01]  /*64a0*/  LDC R8, c[0x0][0x608] ;  /* 0x00018200ff087b82 */ /* 0x000ea20000000800 */
[----:B------:R-:W3:Y:S02]  /*64b0*/  F2I.U32.TRUNC.NTZ R7, R7 ;  /* 0x0000000700077305 */ /* 0x000ee4000020f000 */
[----:B------:R-:W-:Y:S01]  /*64c0*/  IMAD R3, R3, R15, R0 ;  /* 0x0000000f03037224 */ /* 0x000fe200078e0200 */
[----:B------:R-:W-:-:S03]  /*64d0*/  I2FP.F32.U32 R0, R20 ;  /* 0x0000001400007245 */ /* 0x000fc60000201000 */
[----:B------:R-:W-:Y:S01]  /*64e0*/  IMAD.IADD R3, R5, 0x1, R3 ;  /* 0x0000000105037824 */ /* 0x000fe200078e0203 */
[----:B------:R-:W4:Y:S01]  /*64f0*/  LDC R11, c[0x0][0x658] ;  /* 0x00019600ff0b7b82 */ /* 0x000f220000000800 */
[----:B0-----:R-:W-:-:S04]  /*6500*/  ISETP.NE.U32.AND P0, PT, R26, RZ, PT ;  /* 0x000000ff1a00720c */ /* 0x001fc80003f05070 */
[----:B------:R-:W-:-:S03]  /*6510*/  ISETP.NE.AND.EX P0, PT, R27, RZ, PT, P0 ;  /* 0x000000ff1b00720c */ /* 0x000fc60003f05300 */
[----:B------:R-:W0:Y:S01]  /*6520*/  LDC R9, c[0x0][0x144] ;  /* 0x00005100ff097b82 */ /* 0x000e220000000800 */
[-C--:B-1----:R-:W-:Y:S01]  /*6530*/  SHF.R.U64 R10, R4, R6.reuse, R3 ;  /* 0x00000006040a7219 */ /* 0x082fe20000001203 */
[----:B---3--:R-:W-:Y:S01]  /*6540*/  IMAD.MOV R7, RZ, RZ, -R7 ;  /* 0x000000ffff077224 */ /* 0x008fe200078e0a07 */
[----:B------:R-:W-:Y:S01]  /*6550*/  SHF.R.U32.HI R3, RZ, R6, R3 ;  /* 0x00000006ff037219 */ /* 0x000fe20000011603 */
[----:B------:R-:W-:-:S04]  /*6560*/  FMUL R6, R0, UR4 ;  /* 0x0000000400067c20 */ /* 0x000fc80008400000 */
[----:B------:R-:W1:Y:S01]  /*6570*/  LDC R21, c[0x0][0x148] ;  /* 0x00005200ff157b82 */ /* 0x000e620000000800 */
[----:B------:R3:W0:Y:S01]  /*6580*/  F2I.U32.TRUNC.NTZ R14, R6 ;  /* 0x00000006000e7305 */ /* 0x000622000020f000 */
[-CC-:B--2---:R-:W-:Y:S02]  /*6590*/  SHF.R.U64 R13, R10, R8.reuse, R3.reuse ;  /* 0x000000080a0d7219 */ /* 0x184fe40000001203 */
[----:B------:R-:W-:-:S04]  /*65a0*/  SHF.R.U32.HI R0, RZ, R8, R3 ;  /* 0x00000008ff007219 */ /* 0x000fc80000011603 */
[----:B-----5:R-:W2:Y:S01]  /*65b0*/  LDC R24, c[0x0][0x648] ;  /* 0x00019200ff187b82 */ /* 0x020ea20000000800 */
[-CC-:B----4-:R-:W-:Y:S02]  /*65c0*/  SHF.R.U64 R15, R13, R11.reuse, R0.reuse ;  /* 0x0000000b0d0f7219 */ /* 0x190fe40000001200 */
[----:B------:R-:W-:-:S03]  /*65d0*/  SHF.R.U32.HI R5, RZ, R11, R0 ;  /* 0x0000000bff057219 */ /* 0x000fc60000011600 */
[----:B------:R-:W-:Y:S02]  /*65e0*/  IMAD.MOV.U32 R4, RZ, RZ, R15 ;  /* 0x000000ffff047224 */ /* 0x000fe400078e000f */
[----:B------:R-:W4:Y:S01]  /*65f0*/  LDC R28, c[0x0][0x638] ;  /* 0x00018e00ff1c7b82 */ /* 0x000f220000000800 */
[----:B0-----:R-:W-:-:S07]  /*6600*/  IMAD R25, R9, R7, R12 ;  /* 0x0000000709197224 */ /* 0x001fce00078e020c */
[----:B------:R-:W0:Y:S08]  /*6610*/  LDC R29, c[0x0][0x610] ;  /* 0x00018400ff1d7b82 */ /* 0x000e300000000800 */
[----:B------:R-:W0:Y:S01]  /*6620*/  LDC R30, c[0x0][0x600] ;  /* 0x00018000ff1e7b82 */ /* 0x000e220000000800 */
[----:B-123--:R-:W-:Y:S05]  /*6630*/  @!P0 BRA `(.L_x_161) ;  /* 0x0000000000288947 */ /* 0x00efea0003800000 */
[----:B------:R-:W1:Y:S02]  /*6640*/  LDC R0, c[0x0][0x64c] ;  /* 0x00019300ff007b82 */ /* 0x000e640000000800 */
[----:B-1----:R-:W-:-:S05]  /*6650*/  IADD3 R3, P0, R15, R0, RZ ;  /* 0x000000000f037210 */ /* 0x002fca0007f1e0ff */
        /* <DEDUP_REMOVED lines=8> */
.L_x_161:
[----:B------:R-:W-:Y:S01]  /*66e0*/  ISETP.NE.AND P0, PT, R2, 0x1, PT ;  /* 0x000000010200780c */ /* 0x000fe20003f05270 */
[----:B------:R-:W-:Y:S01]  /*66f0*/  IMAD.MOV R14, RZ, RZ, -R14 ;  /* 0x000000ffff0e7224 */ /* 0x000fe200078e0a0e */
[----:B------:R-:W-:Y:S02]  /*6700*/  SHF.R.U64 R3, R4, R24, R5 ;  /* 0x0000001804037219 */ /* 0x000fe40000001205 */
[----:B------:R-:W-:Y:S02]  /*6710*/  LOP3.LUT R0, R13, R98, RZ, 0xc0, !PT ;  /* 0x000000620d007212 */ /* 0x000fe400078ec0ff */
[----:B------:R-:W-:Y:S01]  /*6720*/  LOP3.LUT R10, R10, R97, RZ, 0xc0, !PT ;  /* 0x000000610a0a7212 */ /* 0x000fe200078ec0ff */
[----:B------:R-:W-:Y:S02]  /*6730*/  IMAD.MOV R4, RZ, RZ, -R3 ;  /* 0x000000ffff047224 */ /* 0x000fe400078e0a03 */
[----:B------:R-:W-:Y:S02]  /*6740*/  IMAD R0, R93, R3, R0 ;  /* 0x000000035d007224 */ /* 0x000fe400078e0200 */
[----:B----4-:R-:W-:-:S02]  /*6750*/  IMAD R3, R4, R28, R15 ;  /* 0x0000001c04037224 */ /* 0x010fc400078e020f */
[----:B------:R-:W-:Y:S02]  /*6760*/  @P0 IMAD R25, R21, R14, R20 ;  /* 0x0000000e15190224 */ /* 0x000fe400078e0214 */
[----:B0-----:R-:W-:Y:S02]  /*6770*/  IMAD R5, R3, R30, R10 ;  /* 0x0000001e03057224 */ /* 0x001fe400078e020a */
[----:B------:R-:W-:Y:S02]  /*6780*/  IMAD R0, R0, R29, R25 ;  /* 0x0000001d00007224 */ /* 0x000fe400078e0219 */
[----:B------:R-:W-:-:S03]  /*6790*/  IMAD.MOV.U32 R4, RZ, RZ, 0x1 ;  /* 0x00000001ff047424 */ /* 0x000fc600078e00ff */
[----:B------:R-:W-:Y:S02]  /*67a0*/  SEL R100, R5, R0, !P0 ;  /* 0x0000000005647207 */ /* 0x000fe40004000000 */
[----:B------:R-:W-:Y:S02]  /*67b0*/  PRMT R3, R4, 0x7610, R3 ;  /* 0x0000761004037816 */ /* 0x000fe40000000003 */
[----:B------:R-:W-:-:S07]  /*67c0*/  SEL R0, R0, R5, !P0 ;  /* 0x0000000500007207 */ /* 0x000fce0004000000 */
.L_x_159:
[----:B------:R-:W-:Y:S01]  /*67d0*/  LOP3.LUT P0, RZ, R3, 0xff, RZ, 0xc0, !PT ;  /* 0x000000ff03ff7812 */ /* 0x000fe2000780c0ff */
[----:B------:R-:W-:Y:S01]  /*67e0*/  UIMAD.WIDE.U32 UR4, UR41, -0x55555555, URZ ;  /* 0xaaaaaaab290478a5 */ /* 0x000fe2000f8e003f */
[----:B------:R-:W-:-:S03]  /*67f0*/  IMAD.MOV.U32 R103, RZ, RZ, R0 ;  /* 0x000000ffff677224 */ /* 0x000fc600078e0000 */
[----:B------:R-:W-:-:S04]  /*6800*/  USHF.R.U32.HI UR4, URZ, 0x1, UR5 ;  /* 0x000000013f047899 */ /* 0x000fc80008011605 */
[----:B------:R-:W-:-:S04]  /*6810*/  UIMAD UR41, UR4, -0x3, UR41 ;  /* 0xfffffffd042978a4 */ /* 0x000fc8000f8e0229 */
[----:B------:R-:W-:Y:S08]  /*6820*/  @P0 BRA `(.L_x_162) ;  /* 0xffffffac000c0947 */ /* 0x000ff0000383ffff */
[----:B------:R-:W-:Y:S05]  /*6830*/  EXIT ;  /* 0x000000000000794d */ /* 0x000fea0003800000 */
.L_x_7:
        /* <DEDUP_REMOVED lines=26> */
.L_x_164:
[----:B------:R-:W0:Y:S01]  /*69e0*/  LDC.64 R30, c[0x0][0x640] ;  /* 0x00019000ff1e7b82 */ /* 0x000e220000000a00 */
[-CC-:B------:R-:W-:Y:S01]  /*69f0*/  SHF.R.U64 R22, R14, R8.reuse, R15.reuse ;  /* 0x000000080e167219 */ /* 0x180fe2000000120f */
[----:B------:R-:W-:Y:S01]  /*6a00*/  IMAD.MOV.U32 R27, RZ, RZ, 0x1 ;  /* 0x00000001ff1b7424 */ /* 0x000fe200078e00ff */
[----:B------:R-:W-:Y:S02]  /*6a10*/  SHF.R.U32.HI R7, RZ, R8, R15 ;  /* 0x00000008ff077219 */ /* 0x000fe4000001160f */
[----:B------:R-:W-:-:S03]  /*6a20*/  IADD3 R13, P0, RZ, -R22, RZ ;  /* 0x80000016ff0d7210 */ /* 0x000fc60007f1e0ff */
[----:B------:R-:W1:Y:S02]  /*6a30*/  LDC R12, c[0x0][0x618] ;  /* 0x00018600ff0c7b82 */ /* 0x000e640000000800 */
[----:B------:R-:W-:Y:S02]  /*6a40*/  IMAD.X R7, RZ, RZ, ~R7, P0 ;  /* 0x000000ffff077224 */ /* 0x000fe400000e0e07 */
[----:B------:R-:W-:-:S04]  /*6a50*/  IMAD.WIDE.U32 R10, R13, R24, R16 ;  /* 0x000000180d0a7225 */ /* 0x000fc800078e0010 */
[----:B------:R-:W2:Y:S01]  /*6a60*/  LDC R14, c[0x0][0x608] ;  /* 0x00018200ff0e7b82 */ /* 0x000ea20000000800 */
[----:B------:R-:W-:-:S04]  /*6a70*/  IMAD R8, R7, R24, RZ ;  /* 0x0000001807087224 */ /* 0x000fc800078e02ff */
[----:B------:R-:W-:-:S03]  /*6a80*/  IMAD R7, R13, R25, R8 ;  /* 0x000000190d077224 */ /* 0x000fc600078e0208 */
[----:B------:R-:W3:Y:S01]  /*6a90*/  LDC R28, c[0x0][0x658] ;  /* 0x00019600ff1c7b82 */ /* 0x000ee20000000800 */
[----:B------:R-:W-:Y:S01]  /*6aa0*/  IMAD.IADD R7, R11, 0x1, R7 ;  /* 0x000000010b077824 */ /* 0x000fe200078e0207 */
[----:B0-----:R-:W-:Y:S01]  /*6ab0*/  ISETP.NE.U32.AND P0, PT, R30, RZ, PT ;  /* 0x000000ff1e00720c */ /* 0x001fe20003f05070 */
[----:B------:R-:W-:-:S03]  /*6ac0*/  IMAD.MOV.U32 R11, RZ, RZ, -0x1 ;  /* 0xffffffffff0b7424 */ /* 0x000fc600078e00ff */
        /* <DEDUP_REMOVED lines=8> */
[-C--:B---3--:R-:W-:Y:S02]  /*6b50*/  SHF.L.U32 R10, R11, R28.reuse, RZ ;  /* 0x0000001c0b0a7219 */ /* 0x088fe400000006ff */
[--C-:B------:R-:W-:Y:S02]  /*6b60*/  SHF.R.U64 R26, R24, R28, R7.reuse ;  /* 0x0000001c181a7219 */ /* 0x100fe40000001207 */
[----:B------:R-:W-:Y:S02]  /*6b70*/  LOP3.LUT R29, RZ, R10, RZ, 0x33, !PT ;  /* 0x0000000aff1d7212 */ /* 0x000fe400078e33ff */
[----:B------:R-:W-:Y:S01]  /*6b80*/  SHF.R.U32.HI R11, RZ, R28, R7 ;  /* 0x0000001cff0b7219 */ /* 0x000fe20000011607 */
[----:B------:R-:W3:Y:S01]  /*6b90*/  LDC R32, c[0x0][0x610] ;  /* 0x00018400ff207b82 */ /* 0x000ee20000000800 */
[----:B------:R-:W-:Y:S01]  /*6ba0*/  IMAD.MOV.U32 R10, RZ, RZ, R26 ;  /* 0x000000ffff0a7224 */ /* 0x000fe200078e001a */
[----:B------:R-:W-:Y:S06]  /*6bb0*/  @!P0 BRA `(.L_x_165) ;  /* 0x0000000000288947 */ /* 0x000fec0003800000 */
        /* <DEDUP_REMOVED lines=10> */
.L_x_165:
[----:B------:R-:W-:Y:S02]  /*6c60*/  ISETP.NE.AND P0, PT, R2, 0x1, PT ;  /* 0x000000010200780c */ /* 0x000fe40003f05270 */
[----:B-1----:R-:W-:Y:S01]  /*6c70*/  SHF.R.U64 R8, R10, R8, R11 ;  /* 0x000000080a087219 */ /* 0x002fe2000000120b */
[----:B0-----:R-:W-:Y:S01]  /*6c80*/  VIADD R11, R21, 0xffffffff ;  /* 0xffffffff150b7836 */ /* 0x001fe20000000000 */
[----:B------:R-:W-:Y:S02]  /*6c90*/  SHF.L.U32 R27, R27, R28, RZ ;  /* 0x0000001c1b1b7219 */ /* 0x000fe400000006ff */
[----:B------:R-:W-:Y:S01]  /*6ca0*/  LOP3.LUT R5, R24, R29, RZ, 0xc0, !PT ;  /* 0x0000001d18057212 */ /* 0x000fe200078ec0ff */
[----:B------:R-:W-:-:S04]  /*6cb0*/  IMAD.MOV R7, RZ, RZ, -R8 ;  /* 0x000000ffff077224 */ /* 0x000fc800078e0a08 */
[----:B------:R-:W-:Y:S02]  /*6cc0*/  IMAD R5, R27, R8, R5 ;  /* 0x000000081b057224 */ /* 0x000fe400078e0205 */
[----:B------:R-:W-:Y:S01]  /*6cd0*/  @P0 IMAD R6, R9, R23, R4 ;  /* 0x0000001709060224 */ /* 0x000fe200078e0204 */
[----:B------:R-:W-:Y:S01]  /*6ce0*/  LOP3.LUT R9, R20, R11, RZ, 0xc0, !PT ;  /* 0x0000000b14097212 */ /* 0x000fe200078ec0ff */
[----:B--2---:R-:W-:Y:S02]  /*6cf0*/  IMAD R4, R7, R25, R26 ;  /* 0x0000001907047224 */ /* 0x004fe400078e021a */
[----:B---3--:R-:W-:Y:S02]  /*6d00*/  IMAD R6, R5, R32, R6 ;  /* 0x0000002005067224 */ /* 0x008fe400078e0206 */
[----:B------:R-:W-:Y:S02]  /*6d10*/  IMAD R5, R4, R21, R9 ;  /* 0x0000001504057224 */ /* 0x000fe400078e0209 */
[----:B------:R-:W-:-:S02]  /*6d20*/  IMAD.MOV.U32 R8, RZ, RZ, 0x1 ;  /* 0x00000001ff087424 */ /* 0x000fc400078e00ff */
[----:B------:R-:W-:Y:S01]  /*6d30*/  IMAD.MOV.U32 R7, RZ, RZ, R22 ;  /* 0x000000ffff077224 */ /* 0x000fe200078e0016 */
[----:B------:R-:W-:Y:S02]  /*6d40*/  SEL R21, R5, R6, !P0 ;  /* 0x0000000605157207 */ /* 0x000fe40004000000 */
[----:B------:R-:W-:-:S07]  /*6d50*/  SEL R20, R6, R5, !P0 ;  /* 0x0000000506147207 */ /* 0x000fce0004000000 */
.L_x_163:
[----:B------:R-:W-:-:S08]  /*6d60*/  NOP ;  /* 0x0000000000007918 */ /* 0x000fd00000000000 */
[----:B------:R-:W0:-:S00]  /*6d70*/  USETMAXREG.DEALLOC.CTAPOOL 0x28 ;  /* 0x00000028000079c8 */ /* 0x000e0000080e0500 */
[----:B0-----:R-:W-:-:S13]  /*6d80*/  ISETP.NE.AND P0, PT, R3, RZ, PT ;  /* 0x000000ff0300720c */ /* 0x001fda0003f05270 */
[----:B------:R-:W-:Y:S05]  /*6d90*/  @P0 EXIT ;  /* 0x000000000000094d */ /* 0x000fea0003800000 */
[----:B------:R-:W-:Y:S01]  /*6da0*/  LOP3.LUT P0, RZ, R8, 0xff, RZ, 0xc0, !PT ;  /* 0x000000ff08ff7812 */ /* 0x000fe2000780c0ff */
[----:B------:R-:W-:Y:S02]  /*6db0*/  IMAD.MOV.U32 R3, RZ, RZ, 0x1 ;  /* 0x00000001ff037424 */ /* 0x000fe400078e00ff */
[----:B------:R-:W-:-:S10]  /*6dc0*/  IMAD.MOV.U32 R8, RZ, RZ, RZ ;  /* 0x000000ffff087224 */ /* 0x000fd400078e00ff */
[----:B------:R-:W-:Y:S05]  /*6dd0*/  @!P0 BRA `(.L_x_166) ;  /* 0x0000000c00288947 */ /* 0x000fea0003800000 */
[----:B------:R-:W0:Y:S01]  /*6de0*/  LDC R3, c[0x0][0x28c] ;  /* 0x0000a300ff037b82 */ /* 0x000e220000000800 */
[----:B------:R-:W1:Y:S01]  /*6df0*/  S2R R13, SR_CgaCtaId ;  /* 0x00000000000d7919 */ /* 0x000e620000008800 */
[----:B------:R-:W-:Y:S01]  /*6e00*/  ULDC UR5, c[0x0][0x658] ;  /* 0x0001960000057ab9 */ /* 0x000fe20000000800 */
[----:B------:R-:W-:Y:S01]  /*6e10*/  UMOV UR6, 0xffffffff ;  /* 0xffffffff00067882 */ /* 0x000fe20000000000 */
[----:B------:R-:W-:Y:S01]  /*6e20*/  BSSY B0, `(.L_x_166) ;  /* 0x00000c5000007945 */ /* 0x000fe20003800000 */
[----:B------:R-:W-:Y:S01]  /*6e30*/  USHF.L.U32 UR6, UR6, UR5, URZ ;  /* 0x0000000506067299 */ /* 0x000fe2000800063f */
[----:B------:R-:W-:Y:S01]  /*6e40*/  IMAD.MOV.U32 R10, RZ, RZ, 0x1 ;  /* 0x00000001ff0a7424 */ /* 0x000fe200078e00ff */
[----:B------:R-:W-:Y:S01]  /*6e50*/  LOP3.LUT R9, R18, 0x2, RZ, 0xfc, !PT ;  /* 0x0000000212097812 */ /* 0x000fe200078efcff */
[----:B------:R-:W-:Y:S01]  /*6e60*/  IMAD.MOV.U32 R8, RZ, RZ, RZ ;  /* 0x000000ffff087224 */ /* 0x000fe200078e00ff */
[----:B------:R-:W-:Y:S01]  /*6e70*/  ULDC UR4, c[0x0][0x600] ;  /* 0x0001800000047ab9 */ /* 0x000fe20000000800 */
[----:B------:R-:W-:Y:S01]  /*6e80*/  UMOV UR7, 0x1 ;  /* 0x0000000100077882 */ /* 0x000fe20000000000 */
[----:B------:R-:W-:-:S02]  /*6e90*/  UIADD3 UR15, UR4, -0x1, URZ ;  /* 0xffffffff040f7890 */ /* 0x000fc4000fffe03f */
[----:B------:R-:W-:Y:S02]  /*6ea0*/  USHF.L.U32 UR17, UR7, UR5, URZ ;  /* 0x0000000507117299 */ /* 0x000fe4000800063f */
[----:B------:R-:W-:Y:S01]  /*6eb0*/  ULOP3.LUT UR16, URZ, UR6, URZ, 0x33, !UPT ;  /* 0x000000063f107292 */ /* 0x000fe2000f8e333f */
[----:B------:R-:W-:Y:S01]  /*6ec0*/  ULDC.64 UR20, c[0x0][0x198] ;  /* 0x0000660000147ab9 */ /* 0x000fe20000000a00 */
[----:B0-----:R-:W-:-:S05]  /*6ed0*/  VIADD R3, R3, 0x3f ;  /* 0x0000003f03037836 */ /* 0x001fca0000000000 */
[----:B------:R-:W-:-:S04]  /*6ee0*/  SHF.R.S32.HI R4, RZ, 0x1f, R3 ;  /* 0x0000001fff047819 */ /* 0x000fc80000011403 */
[----:B------:R-:W-:Y:S01]  /*6ef0*/  LEA.HI R4, R4, R3, RZ, 0x6 ;  /* 0x0000000304047211 */ /* 0x000fe200078f30ff */
[C---:B-1----:R-:W-:Y:S02]  /*6f00*/  IMAD.SHL.U32 R12, R13.reuse, 0x10, RZ ;  /* 0x000000100d0c7824 */ /* 0x042fe400078e00ff */
[----:B------:R-:W-:Y:S01]  /*6f10*/  IMAD.SHL.U32 R13, R13, 0x400, RZ ;  /* 0x000004000d0d7824 */ /* 0x000fe200078e00ff */
[----:B------:R-:W-:Y:S01]  /*6f20*/  SHF.R.S32.HI R11, RZ, 0x6, R4 ;  /* 0x00000006ff0b7819 */ /* 0x000fe20000011404 */
[----:B------:R-:W-:Y:S01]  /*6f30*/  IMAD.MOV.U32 R3, RZ, RZ, 0x1 ;  /* 0x00000001ff037424 */ /* 0x000fe200078e00ff */
[----:B------:R-:W-:Y:S02]  /*6f40*/  LOP3.LUT R12, R12, 0x70, RZ, 0xc0, !PT ;  /* 0x000000700c0c7812 */ /* 0x000fe400078ec0ff */
[----:B------:R-:W-:Y:S01]  /*6f50*/  LOP3.LUT R13, R13, 0x1c00, RZ, 0xc0, !PT ;  /* 0x00001c000d0d7812 */ /* 0x000fe200078ec0ff */
[----:B------:R-:W-:-:S07]  /*6f60*/  VIADD R19, R11, 0x1 ;  /* 0x000000010b137836 */ /* 0x000fce0000000000 */
.L_x_177:
[----:B------:R-:W-:-:S03]  /*6f70*/  UMOV UR4, 0xffffffff ;  /* 0xffffffff00047882 */ /* 0x000fc60000000000 */
[----:B------:R-:W-:Y:S05]  /*6f80*/  BRA.DIV UR4, `(.L_x_167) ;  /* 0x0000000e04807947 */ /* 0x000fea000b800000 */
[----:B------:R-:W-:-:S13]  /*6f90*/  ELECT P6, URZ, PT ;  /* 0x00000000003f782f */ /* 0x000fda00038c0000 */
.L_x_187:
[----:B------:R-:W0:Y:S01]  /*6fa0*/  LDC R4, c[0x0][0x28c] ;  /* 0x0000a300ff047b82 */ /* 0x000e220000000800 */
[----:B------:R-:W-:Y:S01]  /*6fb0*/  BSSY B1, `(.L_x_168) ;  /* 0x0000038000017945 */ /* 0x000fe20003800000 */
[----:B0-----:R-:W-:-:S13]  /*6fc0*/  ISETP.LT.OR P6, PT, R4, 0x1, !P6 ;  /* 0x000000010400780c */ /* 0x001fda00077c1670 */
[----:B------:R-:W-:Y:S05]  /*6fd0*/  @P6 BRA `(.L_x_169) ;  /* 0x0000000000d46947 */ /* 0x000fea0003800000 */
[----:B------:R-:W-:Y:S02]  /*6fe0*/  IMAD.SHL.U32 R20, R20, 0x80, RZ ;  /* 0x0000008014147824 */ /* 0x000fe400078e00ff */
[----:B------:R-:W-:Y:S02]  /*6ff0*/  IMAD R21, R21, 0x80, R12 ;  /* 0x0000008015157824 */ /* 0x000fe400078e020c */
[----:B------:R-:W-:Y:S02]  /*7000*/  IMAD.MOV.U32 R22, RZ, RZ, RZ ;  /* 0x000000ffff167224 */ /* 0x000fe400078e00ff */
[----:B------:R-:W-:Y:S02]  /*7010*/  IMAD.MOV.U32 R4, RZ, RZ, R19 ;  /* 0x000000ffff047224 */ /* 0x000fe400078e0013 */
[----:B------:R-:W-:Y:S02]  /*7020*/  IMAD.MOV.U32 R5, RZ, RZ, R3 ;  /* 0x000000ffff057224 */ /* 0x000fe400078e0003 */
[----:B------:R-:W-:-:S07]  /*7030*/  IMAD.MOV.U32 R6, RZ, RZ, R8 ;  /* 0x000000ffff067224 */ /* 0x000fce00078e0008 */
.L_x_172:
[----:B------:R-:W0:Y:S01]  /*7040*/  S2R R15, SR_CgaCtaId ;  /* 0x00000000000f7919 */ /* 0x000e220000008800 */
[----:B------:R-:W-:Y:S02]  /*7050*/  MOV R14, 0x400 ;  /* 0x00000400000e7802 */ /* 0x000fe40000000f00 */
[----:B------:R-:W-:Y:S02]  /*7060*/  ISETP.NE.AND P1, PT, R0, RZ, PT ;  /* 0x000000ff0000720c */ /* 0x000fe40003f25270 */
[----:B0-----:R-:W-:Y:S02]  /*7070*/  LEA R25, R15, R14, 0x18 ;  /* 0x0000000e0f197211 */ /* 0x001fe400078ec0ff */
[----:B------:R-:W-:-:S09]  /*7080*/  SHF.L.U32 R14, R5, 0x1f, RZ ;  /* 0x0000001f050e7819 */ /* 0x000fd200000006ff */
[----:B------:R-:W0:Y:S01]  /*7090*/  @!P1 LDC R15, c[0x0][0x500] ;  /* 0x00014000ff0f9b82 */ /* 0x000e220000000800 */
[----:B------:R-:W-:-:S04]  /*70a0*/  IMAD R23, R6, 0x8, R25 ;  /* 0x0000000806177824 */ /* 0x000fc800078e0219 */
[----:B------:R-:W1:Y:S02]  /*70b0*/  SYNCS.PHASECHK.TRANS64.TRYWAIT P0, [R23+URZ+0x18], R14 ;  /* 0x0000180e170075a7 */ /* 0x000e64000800017f */
[----:B-1----:R-:W-:Y:S05]  /*70c0*/  @!P0 BRA `(.L_x_170) ;  /* 0x0000000c00508947 */ /* 0x002fea0003800000 */
.L_x_188:
[----:B-1----:R-:W-:Y:S01]  /*70d0*/  PRMT R14, R9, 0x9910, RZ ;  /* 0x00009910090e7816 */ /* 0x002fe200000000ff */
[----:B0-----:R0:W-:Y:S03]  /*70e0*/  @!P1 SYNCS.ARRIVE.TRANS64 RZ, [R23+URZ], R15 ;  /* 0x0000000f17ff99a7 */ /* 0x0011e6000800003f */
[----:B------:R-:W-:-:S13]  /*70f0*/  ISETP.NE.AND P0, PT, R14, 0x2, PT ;  /* 0x000000020e00780c */ /* 0x000fda0003f05270 */
[----:B0-----:R-:W-:Y:S05]  /*7100*/  @P0 BRA `(.L_x_171) ;  /* 0x0000000000040947 */ /* 0x001fea0003800000 */
[----:B------:R-:W-:Y:S01]  /*7110*/  BPT.TRAP 0x1 ;  /* 0x000000040000795c */ /* 0x000fe20000300000 */
.L_x_171:
[C---:B------:R-:W-:Y:S01]  /*7120*/  IMAD R14, R6.reuse, 0x2000, R13 ;  /* 0x00002000060e7824 */ /* 0x040fe200078e020d */
[----:B------:R-:W-:Y:S01]  /*7130*/  R2UR UR9, R23 ;  /* 0x00000000170972ca */ /* 0x000fe200000e0000 */
[--C-:B------:R-:W-:Y:S01]  /*7140*/  IMAD R15, R6, 0x4000, R25.reuse ;  /* 0x00004000060f7824 */ /* 0x100fe200078e0219 */
[----:B------:R-:W-:Y:S01]  /*7150*/  UIADD3 UR4, UP0, UR20, 0xf0, URZ ;  /* 0x000000f014047890 */ /* 0x000fe2000ff1e03f */
[----:B------:R-:W-:Y:S01]  /*7160*/  IMAD R14, R14, 0x2, R25 ;  /* 0x000000020e0e7824 */ /* 0x000fe200078e0219 */
[----:B------:R-:W-:Y:S01]  /*7170*/  R2UR UR11, R20 ;  /* 0x00000000140b72ca */ /* 0x000fe200000e0000 */
[----:B------:R-:W-:Y:S01]  /*7180*/  VIADD R4, R4, 0xffffffff ;  /* 0xffffffff04047836 */ /* 0x000fe20000000000 */
[----:B------:R-:W-:Y:S01]  /*7190*/  R2UR UR5, R15 ;  /* 0x000000000f0572ca */ /* 0x000fe200000e0000 */
[----:B------:R-:W-:Y:S01]  /*71a0*/  UIADD3 UR22, UP1, UR20, 0x1f0, URZ ;  /* 0x000001f014167890 */ /* 0x000fe2000ff3e03f */
[----:B------:R-:W-:Y:S01]  /*71b0*/  R2UR UR8, R14 ;  /* 0x000000000e0872ca */ /* 0x000fe200000e0000 */
[----:B------:R-:W-:Y:S01]  /*71c0*/  VIADD R6, R6, 0x1 ;  /* 0x0000000106067836 */ /* 0x000fe20000000000 */
[----:B------:R-:W-:Y:S01]  /*71d0*/  R2UR UR10, R22 ;  /* 0x00000000160a72ca */ /* 0x000fe200000e0000 */
[----:B------:R-:W-:Y:S01]  /*71e0*/  UIADD3.X UR23, URZ, UR21, URZ, UP1, !UPT ;  /* 0x000000153f177290 */ /* 0x000fe20008ffe43f */
[----:B------:R-:W-:Y:S01]  /*71f0*/  R2UR UR12, R7 ;  /* 0x00000000070c72ca */ /* 0x000fe200000e0000 */
[----:B------:R-:W-:Y:S01]  /*7200*/  UMOV UR6, 0x0 ;  /* 0x0000000000067882 */ /* 0x000fe20000000000 */
[----:B------:R-:W-:Y:S01]  /*7210*/  R2UR UR18, R21 ;  /* 0x00000000151272ca */ /* 0x000fe200000e0000 */
[----:B------:R-:W-:Y:S01]  /*7220*/  UMOV UR7, 0x10000000 ;  /* 0x1000000000077882 */ /* 0x000fe20000000000 */
[----:B------:R-:W-:Y:S01]  /*7230*/  ISETP.GT.AND P1, PT, R4, 0x1, PT ;  /* 0x000000010400780c */ /* 0x000fe20003f24270 */
[----:B------:R-:W-:Y:S01]  /*7240*/  UMOV UR19, 0xff0000 ;  /* 0x00ff000000137882 */ /* 0x000fe20000000000 */
[----:B------:R-:W-:Y:S01]  /*7250*/  ISETP.NE.AND P0, PT, R6, 0x3, PT ;  /* 0x000000030600780c */ /* 0x000fe20003f05270 */
[----:B------:R-:W-:Y:S01]  /*7260*/  UIADD3 UR13, UR5, 0x100, URZ ;  /* 0x00000100050d7890 */ /* 0x000fe2000fffe03f */
[----:B------:R-:W-:Y:S01]  /*7270*/  VIADD R22, R22, 0x40 ;  /* 0x0000004016167836 */ /* 0x000fe20000000000 */
[----:B------:R-:W-:Y:S01]  /*7280*/  UIADD3.X UR5, URZ, UR21, URZ, UP0, !UPT ;  /* 0x000000153f057290 */ /* 0x000fe200087fe43f */
[----:B------:R-:W-:Y:S01]  /*7290*/  SEL R14, RZ, 0x1, P0 ;  /* 0x00000001ff0e7807 */ /* 0x000fe20000000000 */
[----:B------:R-:W-:Y:S01]  /*72a0*/  UIADD3 UR14, UR8, 0xc100, URZ ;  /* 0x0000c100080e7890 */ /* 0x000fe2000fffe03f */
[----:B------:R-:W-:-:S02]  /*72b0*/  SEL R6, R6, RZ, P0 ;  /* 0x000000ff06067207 */ /* 0x000fc40000000000 */
[----:B------:R-:W-:Y:S01]  /*72c0*/  UMOV UR8, UR13 ;  /* 0x0000000d00087c82 */ /* 0x000fe20008000000 */
[----:B------:R-:W-:-:S03]  /*72d0*/  LOP3.LUT R5, R5, R14, RZ, 0x3c, !PT ;  /* 0x0000000e05057212 */ /* 0x000fc600078e3cff */
[----:B------:R0:W-:Y:S02]  /*72e0*/  UTMALDG.3D [UR8], [UR4], desc[UR6] ;  /* 0x00000608040075b4 */ /* 0x0001e40008011000 */
[----:B0-----:R-:W-:Y:S01]  /*72f0*/  UMOV UR8, UR14 ;  /* 0x0000000e00087c82 */ /* 0x001fe20008000000 */
[----:B------:R-:W-:Y:S02]  /*7300*/  UMOV UR11, UR18 ;  /* 0x00000012000b7c82 */ /* 0x000fe40008000000 */
[----:B------:R0:W-:Y:S02]  /*7310*/  UTMALDG.3D.MULTICAST [UR8], [UR22], UR19, desc[UR6] ;  /* 0x00000608160073b4 */ /* 0x0001e40008011813 */
[----:B0-----:R-:W-:Y:S05]  /*7320*/  @P1 BRA `(.L_x_172) ;  /* 0xfffffffc00441947 */ /* 0x001fea000383ffff */
.L_x_169:
[----:B------:R-:W-:Y:S05]  /*7330*/  BSYNC B1 ;  /* 0x0000000000017941 */ /* 0x000fea0003800000 */
.L_x_168:
[----:B------:R-:W-:Y:S01]  /*7340*/  LOP3.LUT P1, RZ, R10, 0xff, RZ, 0xc0, !PT ;  /* 0x000000ff0aff7812 */ /* 0x000fe2000782c0ff */
[C---:B------:R-:W-:Y:S01]  /*7350*/  IMAD.IADD R7, R11.reuse, 0x1, R8 ;  /* 0x000000010b077824 */ /* 0x040fe200078e0208 */
[----:B------:R-:W-:Y:S01]  /*7360*/  ULDC.64 UR4, c[0x0][0x650] ;  /* 0x0001940000047ab9 */ /* 0x000fe20000000a00 */
[----:B------:R-:W-:Y:S01]  /*7370*/  ISETP.GE.U32.AND P2, PT, R11, 0x3, PT ;  /* 0x000000030b00780c */ /* 0x000fe20003f46070 */
[----:B------:R-:W-:Y:S01]  /*7380*/  BSSY B1, `(.L_x_173) ;  /* 0x000006c000017945 */ /* 0x000fe20003800000 */
[----:B------:R-:W-:Y:S01]  /*7390*/  IMAD.MOV.U32 R20, RZ, RZ, -0x1 ;  /* 0xffffffffff147424 */ /* 0x000fe200078e00ff */
[----:B------:R-:W-:Y:S01]  /*73a0*/  ISETP.GT.U32.AND P0, PT, R7, 0x2, PT ;  /* 0x000000020700780c */ /* 0x000fe20003f04070 */
[----:B------:R-:W-:Y:S01]  /*73b0*/  IMAD.MOV.U32 R21, RZ, RZ, -0x1 ;  /* 0xffffffffff157424 */ /* 0x000fe200078e00ff */
[----:B------:R-:W-:Y:S02]  /*73c0*/  PRMT R10, RZ, 0x7610, R10 ;  /* 0x00007610ff0a7816 */ /* 0x000fe4000000000a */
[----:B------:R-:W-:-:S03]  /*73d0*/  ISETP.LT.U32.AND P0, PT, R11, 0x3, P0 ;  /* 0x000000030b00780c */ /* 0x000fc60000701070 */
[----:B------:R-:W0:Y:S01]  /*73e0*/  @P1 S2R R5, SR_CgaCtaId ;  /* 0x0000000000051919 */ /* 0x000e220000008800 */
[----:B------:R-:W-:-:S04]  /*73f0*/  @P1 MOV R4, 0x400 ;  /* 0x0000040000041802 */ /* 0x000fc80000000f00 */
[----:B0-----:R-:W-:Y:S01]  /*7400*/  @P1 LEA R6, R5, R4, 0x18 ;  /* 0x0000000405061211 */ /* 0x001fe200078ec0ff */
[----:B------:R-:W-:Y:S01]  /*7410*/  IMAD.WIDE.U32 R4, R7, -0x55555555, RZ ;  /* 0xaaaaaaab07047825 */ /* 0x000fe200078e00ff */
[----:B------:R-:W-:Y:S02]  /*7420*/  SEL R4, RZ, 0x1, !P0 ;  /* 0x00000001ff047807 */ /* 0x000fe40004000000 */
[----:B------:R0:W-:Y:S01]  /*7430*/  @P1 SYNCS.ARRIVE.TRANS64.A1T0 RZ, [R6+URZ+0x48], RZ ;  /* 0x000048ff06ff19a7 */ /* 0x0001e2000810003f */
[----:B------:R-:W-:Y:S02]  /*7440*/  IADD3 R16, P1, R16, UR36, RZ ;  /* 0x0000002410107c10 */ /* 0x000fe4000ff3e0ff */
[----:B------:R-:W-:Y:S02]  /*7450*/  LOP3.LUT R3, R3, R4, RZ, 0x3c, !PT ;  /* 0x0000000403037212 */ /* 0x000fe400078e3cff */
[----:B------:R-:W-:Y:S02]  /*7460*/  IADD3.X R17, R17, UR42, RZ, P1, !PT ;  /* 0x0000002a11117c10 */ /* 0x000fe40008ffe4ff */
[----:B------:R-:W-:-:S02]  /*7470*/  ISETP.GE.U32.AND P0, PT, R16, UR4, PT ;  /* 0x0000000410007c0c */ /* 0x000fc4000bf06070 */
[----:B0-----:R-:W-:Y:S02]  /*7480*/  SHF.R.U32.HI R6, RZ, 0x1, R5 ;  /* 0x00000001ff067819 */ /* 0x001fe40000011605 */
[----:B------:R-:W-:Y:S02]  /*7490*/  ISETP.GE.U32.AND.EX P0, PT, R17, UR5, PT, P0 ;  /* 0x0000000511007c0c */ /* 0x000fe4000bf06100 */
[----:B------:R-:W-:Y:S01]  /*74a0*/  @P2 LOP3.LUT R3, R3, 0x1, R6, 0x78, !PT ;  /* 0x0000000103032812 */ /* 0x000fe200078e7806 */
[----:B------:R-:W-:Y:S01]  /*74b0*/  IMAD R8, R6, -0x3, R7 ;  /* 0xfffffffd06087824 */ /* 0x000fe200078e0207 */
[----:B------:R-:W-:Y:S01]  /*74c0*/  PRMT R4, RZ, 0x7610, R4 ;  /* 0x00007610ff047816 */ /* 0x000fe20000000004 */
[----:B------:R-:W-:-:S08]  /*74d0*/  IMAD.MOV.U32 R7, RZ, RZ, -0x1 ;  /* 0xffffffffff077424 */ /* 0x000fd000078e00ff */
[----:B------:R-:W-:Y:S05]  /*74e0*/  @P0 BRA `(.L_x_174) ;  /* 0x0000000400540947 */ /* 0x000fea0003800000 */
[----:B------:R-:W0:Y:S01]  /*74f0*/  S2R R15, SR_CTAID.X ;  /* 0x00000000000f7919 */ /* 0x000e220000002500 */
[----:B------:R-:W-:Y:S01]  /*7500*/  ULDC.64 UR4, c[0x0][0x628] ;  /* 0x00018a0000047ab9 */ /* 0x000fe20000000a00 */
[----:B------:R-:W-:Y:S01]  /*7510*/  ULDC UR7, c[0x0][0x630] ;  /* 0x00018c0000077ab9 */ /* 0x000fe20000000800 */
[----:B------:R-:W-:Y:S01]  /*7520*/  ISETP.NE.U32.AND P0, PT, RZ, UR4, PT ;  /* 0x00000004ff007c0c */ /* 0x000fe2000bf05070 */
[----:B------:R-:W1:Y:S01]  /*7530*/  S2R R20, SR_CTAID.Y ;  /* 0x0000000000147919 */ /* 0x000e620000002600 */
[----:B------:R-:W-:Y:S01]  /*7540*/  ULDC UR8, c[0x0][0x150] ;  /* 0x0000540000087ab9 */ /* 0x000fe20000000800 */
[----:B------:R-:W-:Y:S01]  /*7550*/  IMAD.MOV.U32 R4, RZ, RZ, R16 ;  /* 0x000000ffff047224 */ /* 0x000fe200078e0010 */
[----:B------:R-:W-:Y:S01]  /*7560*/  ISETP.NE.AND.EX P0, PT, RZ, UR5, PT, P0 ;  /* 0x00000005ff007c0c */ /* 0x000fe2000bf05300 */
[----:B------:R-:W-:Y:S01]  /*7570*/  IMAD.MOV.U32 R5, RZ, RZ, R17 ;  /* 0x000000ffff057224 */ /* 0x000fe200078e0011 */
[----:B0-----:R-:W-:-:S11]  /*7580*/  I2FP.F32.U32 R22, R15 ;  /* 0x0000000f00167245 */ /* 0x001fd60000201000 */
[----:B------:R-:W-:Y:S05]  /*7590*/  @!P0 BRA `(.L_x_175) ;  /* 0x0000000000288947 */ /* 0x000fea0003800000 */
[----:B------:R-:W-:Y:S02]  /*75a0*/  ULDC UR6, c[0x0][0x634] ;  /* 0x00018d0000067ab9 */ /* 0x000fe40000000800 */
[----:B------:R-:W-:-:S05]  /*75b0*/  IADD3 R5, P0, R16, UR6, RZ ;  /* 0x0000000610057c10 */ /* 0x000fca000ff1e0ff */
[----:B------:R-:W-:-:S04]  /*75c0*/  IMAD.X R21, RZ, RZ, R17, P0 ;  /* 0x000000ffff157224 */ /* 0x000fc800000e0611 */
[----:B------:R-:W-:-:S04]  /*75d0*/  IMAD.WIDE.U32 R6, R21, UR4, RZ ;  /* 0x0000000415067c25 */ /* 0x000fc8000f8e00ff */
[----:B------:R-:W-:-:S04]  /*75e0*/  IMAD.WIDE.U32 R6, P0, R5, UR5, R6 ;  /* 0x0000000505067c25 */ /* 0x000fc8000f800006 */
[----:B------:R-:W-:-:S04]  /*75f0*/  IMAD.WIDE.U32 R4, R5, UR4, RZ ;  /* 0x0000000405047c25 */ /* 0x000fc8000f8e00ff */
[----:B------:R-:W-:Y:S01]  /*7600*/  IMAD.MOV.U32 R4, RZ, RZ, R7 ;  /* 0x000000ffff047224 */ /* 0x000fe200078e0007 */
[----:B------:R-:W-:Y:S01]  /*7610*/  IADD3 RZ, P1, R5, R6, RZ ;  /* 0x0000000605ff7210 */ /* 0x000fe20007f3e0ff */
[----:B------:R-:W-:-:S04]  /*7620*/  IMAD.X R5, RZ, RZ, RZ, P0 ;  /* 0x000000ffff057224 */ /* 0x000fc800000e06ff */
[----:B------:R-:W-:-:S08]  /*7630*/  IMAD.WIDE.U32.X R4, R21, UR5, R4, P1 ;  /* 0x0000000515047c25 */ /* 0x000fd000088e0404 */
.L_x_175:
[--C-:B------:R-:W-:Y:S01]  /*7640*/  SHF.R.U64 R14, R4, UR7, R5.reuse ;  /* 0x00000007040e7c19 */ /* 0x100fe20008001205 */
[----:B------:R-:W-:Y:S01]  /*7650*/  FMUL R22, R22, UR8 ;  /* 0x0000000816167c20 */ /* 0x000fe20008400000 */
[----:B------:R-:W-:Y:S01]  /*7660*/  SHF.R.U32.HI R4, RZ, UR7, R5 ;  /* 0x00000007ff047c19 */ /* 0x000fe20008011605 */
[----:B------:R-:W0:Y:S01]  /*7670*/  LDC R6, c[0x0][0x144] ;  /* 0x00005100ff067b82 */ /* 0x000e220000000800 */
[----:B------:R-:W-:Y:S01]  /*7680*/  IADD3 R5, P0, RZ, -R14, RZ ;  /* 0x8000000eff057210 */ /* 0x000fe20007f1e0ff */
[----:B------:R-:W-:Y:S01]  /*7690*/  ULDC UR6, c[0x0][0x154] ;  /* 0x0000550000067ab9 */ /* 0x000fe20000000800 */
[----:B-1----:R-:W-:Y:S01]  /*76a0*/  I2FP.F32.U32 R7, R20 ;  /* 0x0000001400077245 */ /* 0x002fe20000201000 */
[----:B------:R-:W1:Y:S01]  /*76b0*/  F2I.U32.TRUNC.NTZ R22, R22 ;  /* 0x0000001600167305 */ /* 0x000e62000020f000 */
[----:B------:R-:W-:Y:S01]  /*76c0*/  ULDC.64 UR4, c[0x0][0x620] ;  /* 0x0001880000047ab9 */ /* 0x000fe20000000a00 */
[----:B------:R-:W-:Y:S01]  /*76d0*/  IMAD.X R4, RZ, RZ, ~R4, P0 ;  /* 0x000000ffff047224 */ /* 0x000fe200000e0e04 */
[----:B------:R-:W-:Y:S01]  /*76e0*/  ISETP.NE.AND P2, PT, R2, 0x1, PT ;  /* 0x000000010200780c */ /* 0x000fe20003f45270 */
[----:B------:R-:W-:Y:S01]  /*76f0*/  FMUL R23, R7, UR6 ;  /* 0x0000000607177c20 */ /* 0x000fe20008400000 */
[----:B------:R-:W2:Y:S01]  /*7700*/  LDC R25, c[0x0][0x148] ;  /* 0x00005200ff197b82 */ /* 0x000ea20000000800 */
[----:B------:R-:W-:Y:S01]  /*7710*/  IMAD R4, R4, UR4, RZ ;  /* 0x0000000404047c24 */ /* 0x000fe2000f8e02ff */
[----:B------:R-:W-:-:S02]  /*7720*/  ULDC.64 UR6, c[0x0][0x640] ;  /* 0x0001900000067ab9 */ /* 0x000fc40000000a00 */
[----:B------:R-:W-:Y:S01]  /*7730*/  ISETP.NE.U32.AND P0, PT, RZ, UR6, PT ;  /* 0x00000006ff007c0c */ /* 0x000fe2000bf05070 */
[----:B------:R-:W3:Y:S01]  /*7740*/  F2I.U32.TRUNC.NTZ R23, R23 ;  /* 0x0000001700177305 */ /* 0x000ee2000020f000 */
[C---:B------:R-:W-:Y:S02]  /*7750*/  IMAD R7, R5.reuse, UR5, R4 ;  /* 0x0000000505077c24 */ /* 0x040fe4000f8e0204 */
[----:B------:R-:W-:Y:S01]  /*7760*/  IMAD.WIDE.U32 R4, R5, UR4, R16 ;  /* 0x0000000405047c25 */ /* 0x000fe2000f8e0010 */
[----:B------:R-:W-:Y:S01]  /*7770*/  ULDC UR4, c[0x0][0x618] ;  /* 0x0001860000047ab9 */ /* 0x000fe20000000800 */
[----:B------:R-:W-:Y:S02]  /*7780*/  ISETP.NE.AND.EX P0, PT, RZ, UR7, PT, P0 ;  /* 0x00000007ff007c0c */ /* 0x000fe4000bf05300 */
[----:B------:R-:W-:Y:S02]  /*7790*/  IMAD.IADD R5, R5, 0x1, R7 ;  /* 0x0000000105057824 */ /* 0x000fe400078e0207 */
[----:B-1----:R-:W-:-:S03]  /*77a0*/  IMAD.MOV R22, RZ, RZ, -R22 ;  /* 0x000000ffff167224 */ /* 0x002fc600078e0a16 */
[----:B------:R-:W-:Y:S01]  /*77b0*/  SHF.R.U64 R21, R4, UR4, R5 ;  /* 0x0000000404157c19 */ /* 0x000fe20008001205 */
[----:B0-----:R-:W-:Y:S01]  /*77c0*/  IMAD R15, R6, R22, R15 ;  /* 0x00000016060f7224 */ /* 0x001fe200078e020f */
[----:B------:R-:W-:Y:S01]  /*77d0*/  SHF.R.U32.HI R4, RZ, UR4, R5 ;  /* 0x00000004ff047c19 */ /* 0x000fe20008011605 */
[----:B------:R-:W-:Y:S01]  /*77e0*/  ULDC UR4, c[0x0][0x608] ;  /* 0x0001820000047ab9 */ /* 0x000fe20000000800 */
[----:B---3--:R-:W-:Y:S02]  /*77f0*/  IMAD.MOV R6, RZ, RZ, -R23 ;  /* 0x000000ffff067224 */ /* 0x008fe400078e0a17 */
[--C-:B------:R-:W-:Y:S02]  /*7800*/  SHF.R.U64 R22, R21, UR4, R4.reuse ;  /* 0x0000000415167c19 */ /* 0x100fe40008001204 */
[----:B------:R-:W-:Y:S01]  /*7810*/  SHF.R.U32.HI R5, RZ, UR4, R4 ;  /* 0x00000004ff057c19 */ /* 0x000fe20008011604 */
[----:B------:R-:W-:Y:S01]  /*7820*/  ULDC UR4, c[0x0][0x658] ;  /* 0x0001960000047ab9 */ /* 0x000fe20000000800 */
[----:B--2---:R-:W-:-:S02]  /*7830*/  @P2 IMAD R15, R25, R6, R20 ;  /* 0x00000006190f2224 */ /* 0x004fc400078e0214 */
[--C-:B------:R-:W-:Y:S02]  /*7840*/  SHF.R.U64 R20, R22, UR4, R5.reuse ;  /* 0x0000000416147c19 */ /* 0x100fe40008001205 */
[----:B------:R-:W-:-:S03]  /*7850*/  SHF.R.U32.HI R23, RZ, UR4, R5 ;  /* 0x00000004ff177c19 */ /* 0x000fc60008011605 */
[----:B------:R-:W-:Y:S02]  /*7860*/  IMAD.MOV.U32 R6, RZ, RZ, R20 ;  /* 0x000000ffff067224 */ /* 0x000fe400078e0014 */
[----:B------:R-:W-:Y:S01]  /*7870*/  IMAD.MOV.U32 R5, RZ, RZ, R23 ;  /* 0x000000ffff057224 */ /* 0x000fe200078e0017 */
[----:B------:R-:W-:Y:S06]  /*7880*/  @!P0 BRA `(.L_x_176) ;  /* 0x00000000002c8947 */ /* 0x000fec0003800000 */
        /* <DEDUP_REMOVED lines=9> */
[----:B------:R-:W-:-:S04]  /*7920*/  IMAD.WIDE.U32.X R4, R23, UR7, R4, P1 ;  /* 0x0000000717047c25 */ /* 0x000fc800088e0404 */
[----:B------:R-:W-:-:S07]  /*7930*/  IMAD.MOV.U32 R6, RZ, RZ, R4 ;  /* 0x000000ffff067224 */ /* 0x000fce00078e0004 */
.L_x_176:
[----:B------:R-:W-:Y:S01]  /*7940*/  ULDC UR4, c[0x0][0x648] ;  /* 0x0001920000047ab9 */ /* 0x000fe20000000800 */
[----:B------:R-:W-:Y:S01]  /*7950*/  LOP3.LUT R4, R22, UR16, RZ, 0xc0, !PT ;  /* 0x0000001016047c12 */ /* 0x000fe2000f8ec0ff */
[----:B------:R-:W-:Y:S01]  /*7960*/  ULDC UR5, c[0x0][0x610] ;  /* 0x0001840000057ab9 */ /* 0x000fe20000000800 */
[----:B------:R-:W-:Y:S01]  /*7970*/  SHF.R.U64 R5, R6, UR4, R5 ;  /* 0x0000000406057c19 */ /* 0x000fe20008001205 */
[----:B------:R-:W-:Y:S01]  /*7980*/  ULDC UR4, c[0x0][0x638] ;  /* 0x00018e0000047ab9 */ /* 0x000fe20000000800 */
[----:B------:R-:W-:-:S03]  /*7990*/  LOP3.LUT R21, R21, UR15, RZ, 0xc0, !PT ;  /* 0x0000000f15157c12 */ /* 0x000fc6000f8ec0ff */
[----:B------:R-:W-:Y:S02]  /*79a0*/  IMAD.MOV R7, RZ, RZ, -R5 ;  /* 0x000000ffff077224 */ /* 0x000fe400078e0a05 */
[----:B------:R-:W-:Y:S02]  /*79b0*/  IMAD R4, R5, UR17, R4 ;  /* 0x0000001105047c24 */ /* 0x000fe4000f8e0204 */
[----:B------:R-:W-:Y:S01]  /*79c0*/  IMAD R20, R7, UR4, R20 ;  /* 0x0000000407147c24 */ /* 0x000fe2000f8e0214 */
[----:B------:R-:W-:Y:S01]  /*79d0*/  ULDC UR4, c[0x0][0x600] ;  /* 0x0001800000047ab9 */ /* 0x000fe20000000800 */
[----:B------:R-:W-:Y:S02]  /*79e0*/  IMAD R15, R4, UR5, R15 ;  /* 0x00000005040f7c24 */ /* 0x000fe4000f8e020f */
[----:B------:R-:W-:Y:S02]  /*79f0*/  IMAD R20, R20, UR4, R21 ;  /* 0x0000000414147c24 */ /* 0x000fe4000f8e0215 */
[----:B------:R-:W-:-:S02]  /*7a00*/  IMAD.MOV.U32 R4, RZ, RZ, 0x1 ;  /* 0x00000001ff047424 */ /* 0x000fc400078e00ff */
[----:B------:R-:W-:Y:S01]  /*7a10*/  IMAD.MOV.U32 R7, RZ, RZ, R14 ;  /* 0x000000ffff077224 */ /* 0x000fe200078e000e */
[----:B------:R-:W-:Y:S02]  /*7a20*/  SEL R21, R20, R15, !P2 ;  /* 0x0000000f14157207 */ /* 0x000fe40005000000 */
[----:B------:R-:W-:-:S07]  /*7a30*/  SEL R20, R15, R20, !P2 ;  /* 0x000000140f147207 */ /* 0x000fce0005000000 */
.L_x_174:
[----:B------:R-:W-:Y:S05]  /*7a40*/  BSYNC B1 ;  /* 0x0000000000017941 */ /* 0x000fea0003800000 */
.L_x_173:
[----:B------:R-:W-:-:S13]  /*7a50*/  LOP3.LUT P0, RZ, R4, 0xff, RZ, 0xc0, !PT ;  /* 0x000000ff04ff7812 */ /* 0x000fda000780c0ff */
[----:B------:R-:W-:Y:S05]  /*7a60*/  @P0 BRA `(.L_x_177) ;  /* 0xfffffff400400947 */ /* 0x000fea000383ffff */
[----:B------:R-:W-:Y:S05]  /*7a70*/  BSYNC B0 ;  /* 0x0000000000007941 */ /* 0x000fea0003800000 */
.L_x_166:
[----:B------:R-:W-:-:S03]  /*7a80*/  UMOV UR4, 0xffffffff ;  /* 0xffffffff00047882 */ /* 0x000fc60000000000 */
[----:B------:R-:W-:Y:S05]  /*7a90*/  BRA.DIV UR4, `(.L_x_178) ;  /* 0x0000000204f07947 */ /* 0x000fea000b800000 */
[----:B------:R-:W-:-:S13]  /*7aa0*/  ELECT P6, URZ, PT ;  /* 0x00000000003f782f */ /* 0x000fda00038c0000 */
.L_x_191:
[----:B------:R-:W-:Y:S04]  /*7ab0*/  BSSY B0, `(.L_x_179) ;  /* 0x0000022000007945 */ /* 0x000fe80003800000 */
[----:B------:R-:W-:Y:S05]  /*7ac0*/  @!P6 BRA `(.L_x_180) ;  /* 0x000000000080e947 */ /* 0x000fea0003800000 */
[----:B------:R-:W-:-:S04]  /*7ad0*/  LOP3.LUT R18, R18, 0x2, RZ, 0xfc, !PT ;  /* 0x0000000212127812 */ /* 0x000fc800078efcff */
[----:B------:R-:W-:-:S13]  /*7ae0*/  ISETP.NE.AND P0, PT, R18, 0x3, PT ;  /* 0x000000031200780c */ /* 0x000fda0003f05270 */
[----:B------:R-:W-:Y:S05]  /*7af0*/  @!P0 BRA `(.L_x_181) ;  /* 0x0000000000048947 */ /* 0x000fea0003800000 */
[----:B------:R-:W-:Y:S01]  /*7b00*/  BPT.TRAP 0x1 ;  /* 0x000000040000795c */ /* 0x000fe20000300000 */
.L_x_181:
[----:B------:R-:W0:Y:S01]  /*7b10*/  S2R R5, SR_CgaCtaId ;  /* 0x0000000000057919 */ /* 0x000e220000008800 */
[----:B------:R-:W-:Y:S02]  /*7b20*/  MOV R0, 0x400 ;  /* 0x0000040000007802 */ /* 0x000fe40000000f00 */
[----:B------:R-:W-:Y:S02]  /*7b30*/  SHF.L.U32 R2, R3, 0x1f, RZ ;  /* 0x0000001f03027819 */ /* 0x000fe400000006ff */
[----:B0-----:R-:W-:-:S05]  /*7b40*/  LEA R5, R5, R0, 0x18 ;  /* 0x0000000005057211 */ /* 0x001fca00078ec0ff */
[----:B------:R-:W-:-:S04]  /*7b50*/  VIADD R5, R5, 0x18 ;  /* 0x0000001805057836 */ /* 0x000fc80000000000 */
[C---:B------:R-:W-:Y:S02]  /*7b60*/  IMAD R7, R8.reuse, 0x8, R5 ;  /* 0x0000000808077824 */ /* 0x040fe400078e0205 */
[----:B------:R-:W-:Y:S02]  /*7b70*/  VIADD R8, R8, 0x1 ;  /* 0x0000000108087836 */ /* 0x000fe40000000000 */
[----:B------:R-:W0:Y:S03]  /*7b80*/  SYNCS.PHASECHK.TRANS64.TRYWAIT P0, [R7+URZ], R2 ;  /* 0x00000002070075a7 */ /* 0x000e26000800017f */
[----:B------:R-:W-:-:S04]  /*7b90*/  ISETP.NE.AND P1, PT, R8, 0x3, PT ;  /* 0x000000030800780c */ /* 0x000fc80003f25270 */
[----:B------:R-:W-:Y:S02]  /*7ba0*/  SEL R0, RZ, 0x1, P1 ;  /* 0x00000001ff007807 */ /* 0x000fe40000800000 */
[----:B------:R-:W-:Y:S02]  /*7bb0*/  SEL R8, R8, RZ, P1 ;  /* 0x000000ff08087207 */ /* 0x000fe40000800000 */
[----:B------:R-:W-:-:S03]  /*7bc0*/  LOP3.LUT R9, R3, R0, RZ, 0x3c, !PT ;  /* 0x0000000003097212 */ /* 0x000fc600078e3cff */
[----:B------:R-:W-:Y:S01]  /*7bd0*/  IMAD R4, R8, 0x8, R5 ;  /* 0x0000000808047824 */ /* 0x000fe200078e0205 */
[----:B------:R-:W-:Y:S01]  /*7be0*/  SHF.L.U32 R3, R9, 0x1f, RZ ;  /* 0x0000001f09037819 */ /* 0x000fe200000006ff */
[----:B0-----:R-:W-:Y:S06]  /*7bf0*/  @!P0 BRA `(.L_x_182) ;  /* 0x0000000000b88947 */ /* 0x001fec0003800000 */
.L_x_192:
[----:B------:R-:W1:Y:S01]  /*7c00*/  SYNCS.PHASECHK.TRANS64.TRYWAIT P0, [R4+URZ], R3 ;  /* 0x00000003040075a7 */ /* 0x000e62000800017f */
[----:B------:R-:W-:-:S05]  /*7c10*/  VIADD R0, R8, 0x1 ;  /* 0x0000000108007836 */ /* 0x000fca0000000000 */
[----:B------:R-:W-:-:S04]  /*7c20*/  ISETP.NE.AND P1, PT, R0, 0x3, PT ;  /* 0x000000030000780c */ /* 0x000fc80003f25270 */
[----:B0-----:R-:W-:Y:S02]  /*7c30*/  SEL R2, RZ, 0x1, P1 ;  /* 0x00000001ff027807 */ /* 0x001fe40000800000 */
[----:B------:R-:W-:Y:S02]  /*7c40*/  SEL R0, R0, RZ, P1 ;  /* 0x000000ff00007207 */ /* 0x000fe40000800000 */
[----:B------:R-:W-:Y:S01]  /*7c50*/  LOP3.LUT R2, R9, R2, RZ, 0x3c, !PT ;  /* 0x0000000209027212 */ /* 0x000fe200078e3cff */
[----:B-1----:R-:W-:Y:S06]  /*7c60*/  @!P0 BRA `(.L_x_183) ;  /* 0x0000000000b08947 */ /* 0x002fec0003800000 */
.L_x_193:
[----:B------:R-:W-:Y:S01]  /*7c70*/  IMAD R5, R0, 0x8, R5 ;  /* 0x0000000800057824 */ /* 0x000fe200078e0205 */
[----:B------:R-:W-:-:S07]  /*7c80*/  SHF.L.U32 R0, R2, 0x1f, RZ ;  /* 0x0000001f02007819 */ /* 0x000fce00000006ff */
.L_x_184:
[----:B-1----:R1:W2:Y:S02]  /*7c90*/  SYNCS.PHASECHK.TRANS64.TRYWAIT P0, [R5+URZ], R0 ;  /* 0x00000000050075a7 */ /* 0x0022a4000800017f */
[----:B--2---:R-:W-:Y:S05]  /*7ca0*/  @!P0 NANOSLEEP.SYNCS 0x989680 ;  /* 0x009896800000895d */ /* 0x004fea0003900000 */
[----:B------:R-:W2:Y:S02]  /*7cb0*/  @!P0 SYNCS.PHASECHK.TRANS64 P0, [R5+URZ], R0 ;  /* 0x00000000050085a7 */ /* 0x000ea4000800007f */
[----:B--2---:R-:W-:Y:S05]  /*7cc0*/  @!P0 BRA `(.L_x_184) ;  /* 0xfffffffc00f08947 */ /* 0x004fea000383ffff */
.L_x_180:
[----:B------:R-:W-:Y:S05]  /*7cd0*/  BSYNC B0 ;  /* 0x0000000000007941 */ /* 0x000fea0003800000 */
.L_x_179:
[----:B------:R-:W-:Y:S05]  /*7ce0*/  EXIT ;  /* 0x000000000000794d */ /* 0x000fea0003800000 */
.L_x_21:
[----:B-1----:R1:W2:Y:S02]  /*7cf0*/  SYNCS.PHASECHK.TRANS64.TRYWAIT P1, [R3+URZ], R0 ;  /* 0x00000000030075a7 */ /* 0x0022a4000802017f */
[----:B--2---:R-:W-:Y:S05]  /*7d00*/  @!P1 NANOSLEEP.SYNCS 0x989680 ;  /* 0x009896800000995d */ /* 0x004fea0003900000 */
[----:B------:R-:W2:Y:S02]  /*7d10*/  @!P1 SYNCS.PHASECHK.TRANS64 P1, [R3+URZ], R0 ;  /* 0x00000000030095a7 */ /* 0x000ea4000802007f */
[----:B--2---:R-:W-:Y:S05]  /*7d20*/  @!P1 BRA `(.L_x_21) ;  /* 0xfffffffc00f09947 */ /* 0x004fea000383ffff */
[----:B------:R-:W-:Y:S05]  /*7d30*/  BRA `(.L_x_20) ;  /* 0xffffff9800947947 */ /* 0x000fea000383ffff */
.L_x_26:
[----:B-1----:R1:W2:Y:S02]  /*7d40*/  SYNCS.PHASECHK.TRANS64.TRYWAIT P1, [R5+URZ], R4 ;  /* 0x00000004050075a7 */ /* 0x0022a4000802017f */
[----:B--2---:R-:W-:Y:S05]  /*7d50*/  @!P1 NANOSLEEP.SYNCS 0x989680 ;  /* 0x009896800000995d */ /* 0x004fea0003900000 */
[----:B------:R-:W2:Y:S02]  /*7d60*/  @!P1 SYNCS.PHASECHK.TRANS64 P1, [R5+URZ], R4 ;  /* 0x00000004050095a7 */ /* 0x000ea4000802007f */
[----:B--2---:R-:W-:Y:S05]  /*7d70*/  @!P1 BRA `(.L_x_26) ;  /* 0xfffffffc00f09947 */ /* 0x004fea000383ffff */
[----:B------:R-:W-:Y:S05]  /*7d80*/  BRA `(.L_x_25) ;  /* 0xffffff9c00707947 */ /* 0x000fea000383ffff */
.L_x_167:
[----:B------:R-:W-:Y:S01]  /*7d90*/  BSSY B1, `(.L_x_185) ;  /* 0x0000006000017945 */ /* 0x000fe20003800000 */
[----:B------:R-:W-:-:S07]  /*7da0*/  IMAD.MOV.U32 R15, RZ, RZ, -0x1 ;  /* 0xffffffffff0f7424 */ /* 0x000fce00078e00ff */
[----:B------:R-:W-:Y:S05]  /*7db0*/  WARPSYNC.COLLECTIVE R15, `(.L_x_186) ;  /* 0x000000000f0c7348 */ /* 0x000fea0003c00000 */
[----:B------:R-:W-:Y:S02]  /*7dc0*/  ELECT P6, UR62, PT ;  /* 0x00000000003e782f */ /* 0x000fe400038c0000 */
[----:B------:R-:W-:Y:S01]  /*7dd0*/  MOV R14, UR62 ;  /* 0x0000003e000e7c02 */ /* 0x000fe20008000f00 */
[----:B------:R-:W-:Y:S10]  /*7de0*/  ENDCOLLECTIVE ;  /* 0x000000000000791b */ /* 0x000ff40003800000 */
.L_x_186:
[----:B------:R-:W-:Y:S05]  /*7df0*/  BSYNC B1 ;  /* 0x0000000000017941 */ /* 0x000fea0003800000 */
.L_x_185:
[----:B------:R-:W-:Y:S05]  /*7e00*/  BRA `(.L_x_187) ;  /* 0xfffffff000647947 */ /* 0x000fea000383ffff */
.L_x_170:
[----:B-1----:R1:W2:Y:S02]  /*7e10*/  SYNCS.PHASECHK.TRANS64.TRYWAIT P0, [R23+URZ+0x18], R14 ;  /* 0x0000180e170075a7 */ /* 0x0022a4000800017f */
[----:B--2---:R-:W-:Y:S05]  /*7e20*/  @!P0 NANOSLEEP.SYNCS 0x989680 ;  /* 0x009896800000895d */ /* 0x004fea0003900000 */
[----:B------:R-:W2:Y:S02]  /*7e30*/  @!P0 SYNCS.PHASECHK.TRANS64 P0, [R23+URZ+0x18], R14 ;  /* 0x0000180e170085a7 */ /* 0x000ea4000800007f */
[----:B--2---:R-:W-:Y:S05]  /*7e40*/  @!P0 BRA `(.L_x_170) ;  /* 0xfffffffc00f08947 */ /* 0x004fea000383ffff */
[----:B------:R-:W-:Y:S05]  /*7e50*/  BRA `(.L_x_188) ;  /* 0xfffffff0009c7947 */ /* 0x000fea000383ffff */
.L_x_178:
[----:B------:R-:W-:Y:S01]  /*7e60*/  BSSY B0, `(.L_x_189) ;  /* 0x0000006000007945 */ /* 0x000fe20003800000 */
[----:B------:R-:W-:-:S07]  /*7e70*/  IMAD.MOV.U32 R15, RZ, RZ, -0x1 ;  /* 0xffffffffff0f7424 */ /* 0x000fce00078e00ff */
[----:B------:R-:W-:Y:S05]  /*7e80*/  WARPSYNC.COLLECTIVE R15, `(.L_x_190) ;  /* 0x000000000f0c7348 */ /* 0x000fea0003c00000 */
[----:B------:R-:W-:Y:S02]  /*7e90*/  ELECT P6, UR62, PT ;  /* 0x00000000003e782f */ /* 0x000fe400038c0000 */
[----:B------:R-:W-:Y:S01]  /*7ea0*/  MOV R14, UR62 ;  /* 0x0000003e000e7c02 */ /* 0x000fe20008000f00 */
[----:B------:R-:W-:Y:S10]  /*7eb0*/  ENDCOLLECTIVE ;  /* 0x000000000000791b */ /* 0x000ff40003800000 */
.L_x_190:
[----:B------:R-:W-:Y:S05]  /*7ec0*/  BSYNC B0 ;  /* 0x0000000000007941 */ /* 0x000fea0003800000 */
.L_x_189:
[----:B------:R-:W-:Y:S05]  /*7ed0*/  BRA `(.L_x_191) ;  /* 0xfffffff800f47947 */ /* 0x000fea000383ffff */
.L_x_182:
[----:B0-----:R0:W1:Y:S02]  /*7ee0*/  SYNCS.PHASECHK.TRANS64.TRYWAIT P0, [R7+URZ], R2 ;  /* 0x00000002070075a7 */ /* 0x001064000800017f */
[----:B-1----:R-:W-:Y:S05]  /*7ef0*/  @!P0 NANOSLEEP.SYNCS 0x989680 ;  /* 0x009896800000895d */ /* 0x002fea0003900000 */
[----:B------:R-:W1:Y:S02]  /*7f00*/  @!P0 SYNCS.PHASECHK.TRANS64 P0, [R7+URZ], R2 ;  /* 0x00000002070085a7 */ /* 0x000e64000800007f */
[----:B-1----:R-:W-:Y:S05]  /*7f10*/  @!P0 BRA `(.L_x_182) ;  /* 0xfffffffc00f08947 */ /* 0x002fea000383ffff */
[----:B------:R-:W-:Y:S05]  /*7f20*/  BRA `(.L_x_192) ;  /* 0xfffffffc00347947 */ /* 0x000fea000383ffff */
.L_x_183:
[----:B0-----:R0:W1:Y:S02]  /*7f30*/  SYNCS.PHASECHK.TRANS64.TRYWAIT P0, [R4+URZ], R3 ;  /* 0x00000003040075a7 */ /* 0x001064000800017f */
[----:B-1----:R-:W-:Y:S05]  /*7f40*/  @!P0 NANOSLEEP.SYNCS 0x989680 ;  /* 0x009896800000895d */ /* 0x002fea0003900000 */
[----:B------:R-:W1:Y:S02]  /*7f50*/  @!P0 SYNCS.PHASECHK.TRANS64 P0, [R4+URZ], R3 ;  /* 0x00000003040085a7 */ /* 0x000e64000800007f */
[----:B-1----:R-:W-:Y:S05]  /*7f60*/  @!P0 BRA `(.L_x_183) ;  /* 0xfffffffc00f08947 */ /* 0x002fea000383ffff */
[----:B------:R-:W-:Y:S05]  /*7f70*/  BRA `(.L_x_193) ;  /* 0xfffffffc003c7947 */ /* 0x000fea000383ffff */
.L_x_194:
[----:B------:R-:W-:-:S00]  /*7f80*/  BRA `(.L_x_194) ;  /* 0xfffffffc00fc7947 */ /* 0x000fc0000383ffff */
[----:B------:R-:W-:-:S00]  /*7f90*/  NOP ;  /* 0x0000000000007918 */ /* 0x000fc00000000000 */
        /* <DEDUP_REMOVED lines=14> */
.L_x_195:


//--------------------- .nv.global.init           --------------------------
	.section	.nv.global.init,"aw",@progbits
.nv.global.init:
	.type		$str$22,@object
	.size		$str$22,($str$23 - $str$22)
$str$22:
        /*0000*/ 	.byte	0x6b, 0x5f, 0x74, 0x69, 0x6c, 0x65, 0x5f, 0x63, 0x6f, 0x75, 0x6e, 0x74, 0x20, 0x3e, 0x3d, 0x20
        /*0010*/ 	.byte	0x31, 0x00
	.type		$str$23,@object
	.size		$str$23,(__unnamed_1 - $str$23)
$str$23:
        /*0012*/ 	.byte	0x2f, 0x74, 0x6d, 0x70, 0x2f, 0x63, 0x75, 0x74, 0x6c, 0x61, 0x73, 0x73, 0x5f, 0x73, 0x77, 0x65
        /*0022*/ 	.byte	0x65, 0x70, 0x5f, 0x73, 0x72, 0x63, 0x2f, 0x69, 0x6e, 0x63, 0x6c, 0x75, 0x64, 0x65, 0x2f, 0x63
        /*0032*/ 	.byte	0x75, 0x74, 0x6c, 0x61, 0x73, 0x73, 0x2f, 0x67, 0x65, 0x6d, 0x6d, 0x2f, 0x63, 0x6f, 0x6c, 0x6c
        /*0042*/ 	.byte	0x65, 0x63, 0x74, 0x69, 0x76, 0x65, 0x2f, 0x73, 0x6d, 0x39, 0x30, 0x5f, 0x6d, 0x6d, 0x61, 0x5f
        /*0052*/ 	.byte	0x74, 0x6d, 0x61, 0x5f, 0x67, 0x6d, 0x6d, 0x61, 0x5f, 0x73, 0x73, 0x5f, 0x77, 0x61, 0x72, 0x70
        /*0062*/ 	.byte	0x73, 0x70, 0x65, 0x63, 0x69, 0x61, 0x6c, 0x69, 0x7a, 0x65, 0x64, 0x2e, 0x68, 0x70, 0x70, 0x00
	.type		__unnamed_1,@object
	.size		__unnamed_1,(.L_0 - __unnamed_1)
__unnamed_1:
        /*0072*/ 	.byte	0x76, 0x6f, 0x69, 0x64, 0x20, 0x63, 0x75, 0x74, 0x6c, 0x61, 0x73, 0x73, 0x3a, 0x3a, 0x67, 0x65
        /* <DEDUP_REMOVED lines=180> */
        /*0bc2*/ 	.byte	0x69, 0x74, 0x79, 0x5d, 0x00
.L_0:


//--------------------- .nv.shared._ZN7cutlass13device_kernelINS_4gemm6kernel13GemmUniversalIN4cute5tupleIJiiiiEEENS1_10collective13CollectiveMmaINS1_34MainloopSm90TmaGmmaWarpSpecializedILi3ENS5_IJNS4_1CILi8EEENSA_ILi1EEESC_EEENS1_35KernelTmaWarpSpecializedCooperativeEEENS5_IJNSA_ILi128EEESG_NSA_ILi64EEEEEENS_6half_tENS5_IJlSC_lEEESJ_SK_NS4_8TiledMMAINS4_8MMA_AtomIJNS4_4SM904GMMA26MMA_64x128x16_F32F16F16_SSILNSO_5MajorE0ELSQ_0ELNSO_7ScaleInE1ELSR_1EEEEEENS4_6LayoutINS5_IJNSA_ILi2EEESC_SC_EEENS5_IJSC_NSA_ILi0EEESX_EEEEENS5_IJNS4_10UnderscoreES10_S10_EEEEENS4_13SM90_TMA_LOADENS4_14ComposedLayoutINS4_7SwizzleILi3ELi4ELi3EEENS4_18smem_ptr_flag_bitsILi16EEENSU_INS5_IJSB_SH_EEENS5_IJSH_SC_EEEEEEEvNS4_8identityENS4_23SM90_TMA_LOAD_MULTICASTES1C_vS1D_EENS_8epilogue10collective6detail29Sm90TmaWarpSpecializedAdapterINS1H_15DefaultEpilogueISJ_SK_SK_NS1G_6thread17LinearCombinationISJ_Li1EffLNS1L_9ScaleType4KindE0ELNS_15FloatRoundStyleE2ESJ_EENS1_15EpilogueDefaultEEEEEvvEEEEvNT_6ParamsE --------------------------
	.section	.nv.shared._ZN7cutlass13device_kernelINS_4gemm6kernel13GemmUniversalIN4cute5tupleIJiiiiEEENS1_10collective13CollectiveMmaINS1_34MainloopSm90TmaGmmaWarpSpecializedILi3ENS5_IJNS4_1CILi8EEENSA_ILi1EEESC_EEENS1_35KernelTmaWarpSpecializedCooperativeEEENS5_IJNSA_ILi128EEESG_NSA_ILi64EEEEEENS_6half_tENS5_IJlSC_lEEESJ_SK_NS4_8TiledMMAINS4_8MMA_AtomIJNS4_4SM904GMMA26MMA_64x128x16_F32F16F16_SSILNSO_5MajorE0ELSQ_0ELNSO_7ScaleInE1ELSR_1EEEEEENS4_6LayoutINS5_IJNSA_ILi2EEESC_SC_EEENS5_IJSC_NSA_ILi0EEESX_EEEEENS5_IJNS4_10UnderscoreES10_S10_EEEEENS4_13SM90_TMA_LOADENS4_14ComposedLayoutINS4_7SwizzleILi3ELi4ELi3EEENS4_18smem_ptr_flag_bitsILi16EEENSU_INS5_IJSB_SH_EEENS5_IJSH_SC_EEEEEEEvNS4_8identityENS4_23SM90_TMA_LOAD_MULTICASTES1C_vS1D_EENS_8epilogue10collective6detail29Sm90TmaWarpSpecializedAdapterINS1H_15DefaultEpilogueISJ_SK_SK_NS1G_6thread17LinearCombinationISJ_Li1EffLNS1L_9ScaleType4KindE0ELNS_15FloatRoundStyleE2ESJ_EENS1_15EpilogueDefaultEEEEEvvEEEEvNT_6ParamsE,"aw",@nobits
	.sectionflags	@""
	.align	16
	.zero		1024


//--------------------- .nv.shared.reserved.0     --------------------------
	.section	.nv.shared.reserved.0,"aw",@nobits
	.weak		__nv_reservedSMEM_offset_0_alias
	.size		__nv_reservedSMEM_offset_0_alias, 0, 0
	.other		__nv_reservedSMEM_offset_0_alias,@"STO_CUDA_RESERVED_SHARED STV_DEFAULT"
__nv_reservedSMEM_offset_0_alias:
	.zero		0


//--------------------- .nv.global                --------------------------
	.section	.nv.global,"aw",@nobits
.nv.global:
	.type		_ZN40_INTERNAL_851cf92a_4_k_cu_253be24b_182174cute1_E,@object
	.size		_ZN40_INTERNAL_851cf92a_4_k_cu_253be24b_182174cute1_E,(_ZN40_INTERNAL_851cf92a_4_k_cu_253be24b_182174cuda3std3__45__cpo6cbeginE - _ZN40_INTERNAL_851cf92a_4_k_cu_253be24b_182174cute1_E)
_ZN40_INTERNAL_851cf92a_4_k_cu_253be24b_182174cute1_E:
	.zero		1
	.type		_ZN40_INTERNAL_851cf92a_4_k_cu_253be24b_182174cuda3std3__45__cpo6cbeginE,@object
	.size		_ZN40_INTERNAL_851cf92a_4_k_cu_253be24b_182174cuda3std3__45__cpo6cbeginE,(_ZN40_INTERNAL_851cf92a_4_k_cu_253be24b_182174cuda3std3__48in_placeE - _ZN40_INTERNAL_851cf92a_4_k_cu_253be24b_182174cuda3std3__45__cpo6cbeginE)
_ZN40_INTERNAL_851cf92a_4_k_cu_253be24b_182174cuda3std3__45__cpo6cbeginE:
	.zero		1
	.type		_ZN40_INTERNAL_851cf92a_4_k_cu_253be24b_182174cuda3std3__48in_placeE,@object
	.size		_ZN40_INTERNAL_851cf92a_4_k_cu_253be24b_182174cuda3std3__48in_placeE,(_ZN40_INTERNAL_851cf92a_4_k_cu_253be24b_182174cuda3std6ranges3__45__cpo9iter_moveE - _ZN40_INTERNAL_851cf92a_4_k_cu_253be24b_182174cuda3std3__48in_placeE)
_ZN40_INTERNAL_851cf92a_4_k_cu_253be24b_182174cuda3std3__48in_placeE:
	.zero		1
	.type		_ZN40_INTERNAL_851cf92a_4_k_cu_253be24b_182174cuda3std6ranges3__45__cpo9iter_moveE,@object
	.size		_ZN40_INTERNAL_851cf92a_4_k_cu_253be24b_182174cuda3std6ranges3__45__cpo9iter_moveE,(_ZN40_INTERNAL_851cf92a_4_k_cu_253be24b_182174cuda3std3__45__cpo5beginE - _ZN40_INTERNAL_851cf92a_4_k_cu_253be24b_182174cuda3std6ranges3__45__cpo9iter_moveE)
_ZN40_INTERNAL_851cf92a_4_k_cu_253be24b_182174cuda3std6ranges3__45__cpo9iter_moveE:
	.zero		1
	.type		_ZN40_INTERNAL_851cf92a_4_k_cu_253be24b_182174cuda3std3__45__cpo5beginE,@object
	.size		_ZN40_INTERNAL_851cf92a_4_k_cu_253be24b_182174cuda3std3__45__cpo5beginE,(_ZN40_INTERNAL_851cf92a_4_k_cu_253be24b_182174cuda3std3__442_GLOBAL__N__851cf92a_4_k_cu_253be24b_182176ignoreE - _ZN40_INTERNAL_851cf92a_4_k_cu_253be24b_182174cuda3std3__45__cpo5beginE)
_ZN40_INTERNAL_851cf92a_4_k_cu_253be24b_182174cuda3std3__45__cpo5beginE:
	.zero		1
	.type		_ZN40_INTERNAL_851cf92a_4_k_cu_253be24b_182174cuda3std3__442_GLOBAL__N__851cf92a_4_k_cu_253be24b_182176ignoreE,@object
	.size		_ZN40_INTERNAL_851cf92a_4_k_cu_253be24b_182174cuda3std3__442_GLOBAL__N__851cf92a_4_k_cu_253be24b_182176ignoreE,(_ZN40_INTERNAL_851cf92a_4_k_cu_253be24b_182174cute7productE - _ZN40_INTERNAL_851cf92a_4_k_cu_253be24b_182174cuda3std3__442_GLOBAL__N__851cf92a_4_k_cu_253be24b_182176ignoreE)
_ZN40_INTERNAL_851cf92a_4_k_cu_253be24b_182174cuda3std3__442_GLOBAL__N__851cf92a_4_k_cu_253be24b_182176ignoreE:
	.zero		1
	.type		_ZN40_INTERNAL_851cf92a_4_k_cu_253be24b_182174cute7productE,@object
	.size		_ZN40_INTERNAL_851cf92a_4_k_cu_253be24b_182174cute7productE,(_ZN40_INTERNAL_851cf92a_4_k_cu_253be24b_182174cuda3std3__45__cpo3endE - _ZN40_INTERNAL_851cf92a_4_k_cu_253be24b_182174cute7productE)
_ZN40_INTERNAL_851cf92a_4_k_cu_253be24b_182174cute7productE:
	.zero		1
	.type		_ZN40_INTERNAL_851cf92a_4_k_cu_253be24b_182174cuda3std3__45__cpo3endE,@object
	.size		_ZN40_INTERNAL_851cf92a_4_k_cu_253be24b_182174cuda3std3__45__cpo3endE,(_ZN40_INTERNAL_851cf92a_4_k_cu_253be24b_182174cuda3std3__419piecewise_constructE - _ZN40_INTERNAL_851cf92a_4_k_cu_253be24b_182174cuda3std3__45__cpo3endE)
_ZN40_INTERNAL_851cf92a_4_k_cu_253be24b_182174cuda3std3__45__cpo3endE:
	.zero		1
	.type		_ZN40_INTERNAL_851cf92a_4_k_cu_253be24b_182174cuda3std3__419piecewise_constructE,@object
	.size		_ZN40_INTERNAL_851cf92a_4_k_cu_253be24b_182174cuda3std3__419piecewise_constructE,(_ZN40_INTERNAL_851cf92a_4_k_cu_253be24b_182174cuda3std3__45__cpo4cendE - _ZN40_INTERNAL_851cf92a_4_k_cu_253be24b_182174cuda3std3__419piecewise_constructE)
_ZN40_INTERNAL_851cf92a_4_k_cu_253be24b_182174cuda3std3__419piecewise_constructE:
	.zero		1
	.type		_ZN40_INTERNAL_851cf92a_4_k_cu_253be24b_182174cuda3std3__45__cpo4cendE,@object
	.size		_ZN40_INTERNAL_851cf92a_4_k_cu_253be24b_182174cuda3std3__45__cpo4cendE,(_ZN40_INTERNAL_851cf92a_4_k_cu_253be24b_182174cuda3std6ranges3__45__cpo4swapE - _ZN40_INTERNAL_851cf92a_4_k_cu_253be24b_182174cuda3std3__45__cpo4cendE)
_ZN40_INTERNAL_851cf92a_4_k_cu_253be24b_182174cuda3std3__45__cpo4cendE:
	.zero		1
	.type		_ZN40_INTERNAL_851cf92a_4_k_cu_253be24b_182174cuda3std6ranges3__45__cpo4swapE,@object
	.size		_ZN40_INTERNAL_851cf92a_4_k_cu_253be24b_182174cuda3std6ranges3__45__cpo4swapE,(.L_8 - _ZN40_INTERNAL_851cf92a_4_k_cu_253be24b_182174cuda3std6ranges3__45__cpo4swapE)
_ZN40_INTERNAL_851cf92a_4_k_cu_253be24b_182174cuda3std6ranges3__45__cpo4swapE:
	.zero		1
.L_8:


//--------------------- .nv.constant0._ZN7cutlass13device_kernelINS_4gemm6kernel13GemmUniversalIN4cute5tupleIJiiiiEEENS1_10collective13CollectiveMmaINS1_34MainloopSm90TmaGmmaWarpSpecializedILi3ENS5_IJNS4_1CILi8EEENSA_ILi1EEESC_EEENS1_35KernelTmaWarpSpecializedCooperativeEEENS5_IJNSA_ILi128EEESG_NSA_ILi64EEEEEENS_6half_tENS5_IJlSC_lEEESJ_SK_NS4_8TiledMMAINS4_8MMA_AtomIJNS4_4SM904GMMA26MMA_64x128x16_F32F16F16_SSILNSO_5MajorE0ELSQ_0ELNSO_7ScaleInE1ELSR_1EEEEEENS4_6LayoutINS5_IJNSA_ILi2EEESC_SC_EEENS5_IJSC_NSA_ILi0EEESX_EEEEENS5_IJNS4_10UnderscoreES10_S10_EEEEENS4_13SM90_TMA_LOADENS4_14ComposedLayoutINS4_7SwizzleILi3ELi4ELi3EEENS4_18smem_ptr_flag_bitsILi16EEENSU_INS5_IJSB_SH_EEENS5_IJSH_SC_EEEEEEEvNS4_8identityENS4_23SM90_TMA_LOAD_MULTICASTES1C_vS1D_EENS_8epilogue10collective6detail29Sm90TmaWarpSpecializedAdapterINS1H_15DefaultEpilogueISJ_SK_SK_NS1G_6thread17LinearCombinationISJ_Li1EffLNS1L_9ScaleType4KindE0ELNS_15FloatRoundStyleE2ESJ_EENS1_15EpilogueDefaultEEEEEvvEEEEvNT_6ParamsE --------------------------
	.section	.nv.constant0._ZN7cutlass13device_kernelINS_4gemm6kernel13GemmUniversalIN4cute5tupleIJiiiiEEENS1_10collective13CollectiveMmaINS1_34MainloopSm90TmaGmmaWarpSpecializedILi3ENS5_IJNS4_1CILi8EEENSA_ILi1EEESC_EEENS1_35KernelTmaWarpSpecializedCooperativeEEENS5_IJNSA_ILi128EEESG_NSA_ILi64EEEEEENS_6half_tENS5_IJlSC_lEEESJ_SK_NS4_8TiledMMAINS4_8MMA_AtomIJNS4_4SM904GMMA26MMA_64x128x16_F32F16F16_SSILNSO_5MajorE0ELSQ_0ELNSO_7ScaleInE1ELSR_1EEEEEENS4_6LayoutINS5_IJNSA_ILi2EEESC_SC_EEENS5_IJSC_NSA_ILi0EEESX_EEEEENS5_IJNS4_10UnderscoreES10_S10_EEEEENS4_13SM90_TMA_LOADENS4_14ComposedLayoutINS4_7SwizzleILi3ELi4ELi3EEENS4_18smem_ptr_flag_bitsILi16EEENSU_INS5_IJSB_SH_EEENS5_IJSH_SC_EEEEEEEvNS4_8identityENS4_23SM90_TMA_LOAD_MULTICASTES1C_vS1D_EENS_8epilogue10collective6detail29Sm90TmaWarpSpecializedAdapterINS1H_15DefaultEpilogueISJ_SK_SK_NS1G_6thread17LinearCombinationISJ_Li1EffLNS1L_9ScaleType4KindE0ELNS_15FloatRoundStyleE2ESJ_EENS1_15EpilogueDefaultEEEEEvvEEEEvNT_6ParamsE,"a",@progbits
	.sectionflags	@""
	.align	4
.nv.constant0._ZN7cutlass13device_kernelINS_4gemm6kernel13GemmUniversalIN4cute5tupleIJiiiiEEENS1_10collective13CollectiveMmaINS1_34MainloopSm90TmaGmmaWarpSpecializedILi3ENS5_IJNS4_1CILi8EEENSA_ILi1EEESC_EEENS1_35KernelTmaWarpSpecializedCooperativeEEENS5_IJNSA_ILi128EEESG_NSA_ILi64EEEEEENS_6half_tENS5_IJlSC_lEEESJ_SK_NS4_8TiledMMAINS4_8MMA_AtomIJNS4_4SM904GMMA26MMA_64x128x16_F32F16F16_SSILNSO_5MajorE0ELSQ_0ELNSO_7ScaleInE1ELSR_1EEEEEENS4_6LayoutINS5_IJNSA_ILi2EEESC_SC_EEENS5_IJSC_NSA_ILi0EEESX_EEEEENS5_IJNS4_10UnderscoreES10_S10_EEEEENS4_13SM90_TMA_LOADENS4_14ComposedLayoutINS4_7SwizzleILi3ELi4ELi3EEENS4_18smem_ptr_flag_bitsILi16EEENSU_INS5_IJSB_SH_EEENS5_IJSH_SC_EEEEEEEvNS4_8identityENS4_23SM90_TMA_LOAD_MULTICASTES1C_vS1D_EENS_8epilogue10collective6detail29Sm90TmaWarpSpecializedAdapterINS1H_15DefaultEpilogueISJ_SK_SK_NS1G_6thread17LinearCombinationISJ_Li1EffLNS1L_9ScaleType4KindE0ELNS_15FloatRoundStyleE2ESJ_EENS1_15EpilogueDefaultEEEEEvvEEEEvNT_6ParamsE:
	.zero		1664


//--------------------- SYMBOLS --------------------------

	.type		.nv.reservedSmem.offset0,@object
	.size		.nv.reservedSmem.offset0,0x4
	.type		__assertfail,@function
